	.headerflags	@"EF_CUDA_TEXMODE_UNIFIED EF_CUDA_64BIT_ADDRESS EF_CUDA_SM90 EF_CUDA_VIRTUAL_SM(EF_CUDA_SM90)"
	.elftype	@"ET_REL"


//--------------------- .nv.info                  --------------------------
	.section	.nv.info,"",@"SHT_CUDA_INFO"
	.align	4


	//----- nvinfo : EIATTR_REGCOUNT
	.align		4
        /*0000*/ 	.byte	0x04, 0x2f
        /*0002*/ 	.short	(.L_3 - .L_2)
	.align		4
.L_2:
        /*0004*/ 	.word	index@(nvkernel__ZN25_INTERNAL_4_ft_c_edb84aa77init_uiEiii_F1L235_2)
        /*0008*/ 	.word	0x00000030


	//----- nvinfo : EIATTR_MAX_STACK_SIZE
	.align		4
.L_3:
        /*000c*/ 	.byte	0x04, 0x23
        /*000e*/ 	.short	(.L_5 - .L_4)
	.align		4
.L_4:
        /*0010*/ 	.word	index@(nvkernel__ZN25_INTERNAL_4_ft_c_edb84aa77init_uiEiii_F1L235_2)
        /*0014*/ 	.word	0x00000000


	//----- nvinfo : EIATTR_FRAME_SIZE
	.align		4
.L_5:
        /*0018*/ 	.byte	0x04, 0x11
        /*001a*/ 	.short	(.L_7 - .L_6)
	.align		4
.L_6:
        /*001c*/ 	.word	index@(nvkernel__ZN25_INTERNAL_4_ft_c_edb84aa77init_uiEiii_F1L235_2)
        /*0020*/ 	.word	0x00000000


	//----- nvinfo : EIATTR_REGCOUNT
	.align		4
.L_7:
        /*0024*/ 	.byte	0x04, 0x2f
        /*0026*/ 	.short	(.L_9 - .L_8)
	.align		4
.L_8:
        /*0028*/ 	.word	index@(nvkernel__ZN25_INTERNAL_4_ft_c_edb84aa76evolveEiii_F1L257_4)
        /*002c*/ 	.word	0x00000028


	//----- nvinfo : EIATTR_MAX_STACK_SIZE
	.align		4
.L_9:
        /*0030*/ 	.byte	0x04, 0x23
        /*0032*/ 	.short	(.L_11 - .L_10)
	.align		4
.L_10:
        /*0034*/ 	.word	index@(nvkernel__ZN25_INTERNAL_4_ft_c_edb84aa76evolveEiii_F1L257_4)
        /*0038*/ 	.word	0x00000000


	//----- nvinfo : EIATTR_FRAME_SIZE
	.align		4
.L_11:
        /*003c*/ 	.byte	0x04, 0x11
        /*003e*/ 	.short	(.L_13 - .L_12)
	.align		4
.L_12:
        /*0040*/ 	.word	index@(nvkernel__ZN25_INTERNAL_4_ft_c_edb84aa76evolveEiii_F1L257_4)
        /*0044*/ 	.word	0x00000000


	//----- nvinfo : EIATTR_REGCOUNT
	.align		4
.L_13:
        /*0048*/ 	.byte	0x04, 0x2f
        /*004a*/ 	.short	(.L_15 - .L_14)
	.align		4
.L_14:
        /*004c*/ 	.word	index@(nvkernel__ZN25_INTERNAL_4_ft_c_edb84aa710cffts1_posEiiii_F1L493_6)
        /*0050*/ 	.word	0x00000050


	//----- nvinfo : EIATTR_MAX_STACK_SIZE
	.align		4
.L_15:
        /*0054*/ 	.byte	0x04, 0x23
        /*0056*/ 	.short	(.L_17 - .L_16)
	.align		4
.L_16:
        /*0058*/ 	.word	index@(nvkernel__ZN25_INTERNAL_4_ft_c_edb84aa710cffts1_posEiiii_F1L493_6)
        /*005c*/ 	.word	0x00000000


	//----- nvinfo : EIATTR_FRAME_SIZE
	.align		4
.L_17:
        /*0060*/ 	.byte	0x04, 0x11
        /*0062*/ 	.short	(.L_19 - .L_18)
	.align		4
.L_18:
        /*0064*/ 	.word	index@(nvkernel__ZN25_INTERNAL_4_ft_c_edb84aa710cffts1_posEiiii_F1L493_6)
        /*0068*/ 	.word	0x00000000


	//----- nvinfo : EIATTR_REGCOUNT
	.align		4
.L_19:
        /*006c*/ 	.byte	0x04, 0x2f
        /*006e*/ 	.short	(.L_21 - .L_20)
	.align		4
.L_20:
        /*0070*/ 	.word	index@(nvkernel__ZN25_INTERNAL_4_ft_c_edb84aa710cffts1_negEiiii_F1L601_8)
        /*0074*/ 	.word	0x00000050


	//----- nvinfo : EIATTR_MAX_STACK_SIZE
	.align		4
.L_21:
        /*0078*/ 	.byte	0x04, 0x23
        /*007a*/ 	.short	(.L_23 - .L_22)
	.align		4
.L_22:
        /*007c*/ 	.word	index@(nvkernel__ZN25_INTERNAL_4_ft_c_edb84aa710cffts1_negEiiii_F1L601_8)
        /*0080*/ 	.word	0x00000000


	//----- nvinfo : EIATTR_FRAME_SIZE
	.align		4
.L_23:
        /*0084*/ 	.byte	0x04, 0x11
        /*0086*/ 	.short	(.L_25 - .L_24)
	.align		4
.L_24:
        /*0088*/ 	.word	index@(nvkernel__ZN25_INTERNAL_4_ft_c_edb84aa710cffts1_negEiiii_F1L601_8)
        /*008c*/ 	.word	0x00000000


	//----- nvinfo : EIATTR_REGCOUNT
	.align		4
.L_25:
        /*0090*/ 	.byte	0x04, 0x2f
        /*0092*/ 	.short	(.L_27 - .L_26)
	.align		4
.L_26:
        /*0094*/ 	.word	index@(nvkernel__ZN25_INTERNAL_4_ft_c_edb84aa710cffts2_posEiiii_F1L710_10)
        /*0098*/ 	.word	0x00000048


	//----- nvinfo : EIATTR_MAX_STACK_SIZE
	.align		4
.L_27:
        /*009c*/ 	.byte	0x04, 0x23
        /*009e*/ 	.short	(.L_29 - .L_28)
	.align		4
.L_28:
        /*00a0*/ 	.word	index@(nvkernel__ZN25_INTERNAL_4_ft_c_edb84aa710cffts2_posEiiii_F1L710_10)
        /*00a4*/ 	.word	0x00000000


	//----- nvinfo : EIATTR_FRAME_SIZE
	.align		4
.L_29:
        /*00a8*/ 	.byte	0x04, 0x11
        /*00aa*/ 	.short	(.L_31 - .L_30)
	.align		4
.L_30:
        /*00ac*/ 	.word	index@(nvkernel__ZN25_INTERNAL_4_ft_c_edb84aa710cffts2_posEiiii_F1L710_10)
        /*00b0*/ 	.word	0x00000000


	//----- nvinfo : EIATTR_REGCOUNT
	.align		4
.L_31:
        /*00b4*/ 	.byte	0x04, 0x2f
        /*00b6*/ 	.short	(.L_33 - .L_32)
	.align		4
.L_32:
        /*00b8*/ 	.word	index@(nvkernel__ZN25_INTERNAL_4_ft_c_edb84aa710cffts2_negEiiii_F1L819_12)
        /*00bc*/ 	.word	0x00000048


	//----- nvinfo : EIATTR_MAX_STACK_SIZE
	.align		4
.L_33:
        /*00c0*/ 	.byte	0x04, 0x23
        /*00c2*/ 	.short	(.L_35 - .L_34)
	.align		4
.L_34:
        /*00c4*/ 	.word	index@(nvkernel__ZN25_INTERNAL_4_ft_c_edb84aa710cffts2_negEiiii_F1L819_12)
        /*00c8*/ 	.word	0x00000000


	//----- nvinfo : EIATTR_FRAME_SIZE
	.align		4
.L_35:
        /*00cc*/ 	.byte	0x04, 0x11
        /*00ce*/ 	.short	(.L_37 - .L_36)
	.align		4
.L_36:
        /*00d0*/ 	.word	index@(nvkernel__ZN25_INTERNAL_4_ft_c_edb84aa710cffts2_negEiiii_F1L819_12)
        /*00d4*/ 	.word	0x00000000


	//----- nvinfo : EIATTR_REGCOUNT
	.align		4
.L_37:
        /*00d8*/ 	.byte	0x04, 0x2f
        /*00da*/ 	.short	(.L_39 - .L_38)
	.align		4
.L_38:
        /*00dc*/ 	.word	index@(nvkernel__ZN25_INTERNAL_4_ft_c_edb84aa710cffts3_posEiiii_F1L929_14)
        /*00e0*/ 	.word	0x00000050


	//----- nvinfo : EIATTR_MAX_STACK_SIZE
	.align		4
.L_39:
        /*00e4*/ 	.byte	0x04, 0x23
        /*00e6*/ 	.short	(.L_41 - .L_40)
	.align		4
.L_40:
        /*00e8*/ 	.word	index@(nvkernel__ZN25_INTERNAL_4_ft_c_edb84aa710cffts3_posEiiii_F1L929_14)
        /*00ec*/ 	.word	0x00000000


	//----- nvinfo : EIATTR_FRAME_SIZE
	.align		4
.L_41:
        /*00f0*/ 	.byte	0x04, 0x11
        /*00f2*/ 	.short	(.L_43 - .L_42)
	.align		4
.L_42:
        /*00f4*/ 	.word	index@(nvkernel__ZN25_INTERNAL_4_ft_c_edb84aa710cffts3_posEiiii_F1L929_14)
        /*00f8*/ 	.word	0x00000000


	//----- nvinfo : EIATTR_REGCOUNT
	.align		4
.L_43:
        /*00fc*/ 	.byte	0x04, 0x2f
        /*00fe*/ 	.short	(.L_45 - .L_44)
	.align		4
.L_44:
        /*0100*/ 	.word	index@(nvkernel__ZN25_INTERNAL_4_ft_c_edb84aa710cffts3_negEiiii_F1L1039_16)
        /*0104*/ 	.word	0x00000050


	//----- nvinfo : EIATTR_MAX_STACK_SIZE
	.align		4
.L_45:
        /*0108*/ 	.byte	0x04, 0x23
        /*010a*/ 	.short	(.L_47 - .L_46)
	.align		4
.L_46:
        /*010c*/ 	.word	index@(nvkernel__ZN25_INTERNAL_4_ft_c_edb84aa710cffts3_negEiiii_F1L1039_16)
        /*0110*/ 	.word	0x00000000


	//----- nvinfo : EIATTR_FRAME_SIZE
	.align		4
.L_47:
        /*0114*/ 	.byte	0x04, 0x11
        /*0116*/ 	.short	(.L_49 - .L_48)
	.align		4
.L_48:
        /*0118*/ 	.word	index@(nvkernel__ZN25_INTERNAL_4_ft_c_edb84aa710cffts3_negEiiii_F1L1039_16)
        /*011c*/ 	.word	0x00000000


	//----- nvinfo : EIATTR_REGCOUNT
	.align		4
.L_49:
        /*0120*/ 	.byte	0x04, 0x2f
        /*0122*/ 	.short	(.L_51 - .L_50)
	.align		4
.L_50:
        /*0124*/ 	.word	index@(__cuda_sm20_div_s64)
        /*0128*/ 	.word	0x0000001e


	//----- nvinfo : EIATTR_MAX_STACK_SIZE
	.align		4
.L_51:
        /*012c*/ 	.byte	0x04, 0x23
        /*012e*/ 	.short	(.L_53 - .L_52)
	.align		4
.L_52:
        /*0130*/ 	.word	index@(__cuda_sm20_div_s64)
        /*0134*/ 	.word	0x00000000


	//----- nvinfo : EIATTR_FRAME_SIZE
	.align		4
.L_53:
        /*0138*/ 	.byte	0x04, 0x11
        /*013a*/ 	.short	(.L_55 - .L_54)
	.align		4
.L_54:
        /*013c*/ 	.word	index@(__cuda_sm20_div_s64)
        /*0140*/ 	.word	0x00000000


	//----- nvinfo : EIATTR_REGCOUNT
	.align		4
.L_55:
        /*0144*/ 	.byte	0x04, 0x2f
        /*0146*/ 	.short	(.L_57 - .L_56)
	.align		4
.L_56:
        /*0148*/ 	.word	index@(nvkernel__ZN25_INTERNAL_4_ft_c_edb84aa78checksumEiiii_F1L1155_18)
        /*014c*/ 	.word	0x00000013


	//----- nvinfo : EIATTR_MAX_STACK_SIZE
	.align		4
.L_57:
        /*0150*/ 	.byte	0x04, 0x23
        /*0152*/ 	.short	(.L_59 - .L_58)
	.align		4
.L_58:
        /*0154*/ 	.word	index@(nvkernel__ZN25_INTERNAL_4_ft_c_edb84aa78checksumEiiii_F1L1155_18)
        /*0158*/ 	.word	0x00000000


	//----- nvinfo : EIATTR_FRAME_SIZE
	.align		4
.L_59:
        /*015c*/ 	.byte	0x04, 0x11
        /*015e*/ 	.short	(.L_61 - .L_60)
	.align		4
.L_60:
        /*0160*/ 	.word	index@(nvkernel__ZN25_INTERNAL_4_ft_c_edb84aa78checksumEiiii_F1L1155_18)
        /*0164*/ 	.word	0x00000000
.L_61:


//--------------------- .nv.info.nvkernel__ZN25_INTERNAL_4_ft_c_edb84aa78checksumEiiii_F1L1155_18 --------------------------
	.section	.nv.info.nvkernel__ZN25_INTERNAL_4_ft_c_edb84aa78checksumEiiii_F1L1155_18,"",@"SHT_CUDA_INFO"
	.sectionflags	@""
	.align	4


	//----- nvinfo : EIATTR_CUDA_API_VERSION
	.align		4
        /*0000*/ 	.byte	0x04, 0x37
        /*0002*/ 	.short	(.L_63 - .L_62)
.L_62:
        /*0004*/ 	.word	0x00000081


	//----- nvinfo : EIATTR_KPARAM_INFO
	.align		4
.L_63:
        /*0008*/ 	.byte	0x04, 0x17
        /*000a*/ 	.short	(.L_65 - .L_64)
.L_64:
        /*000c*/ 	.word	0x00000000
        /*0010*/ 	.short	0x0006
        /*0012*/ 	.short	0x002c
        /*0014*/ 	.byte	0x00, 0xf0, 0x11, 0x00


	//----- nvinfo : EIATTR_KPARAM_INFO
	.align		4
.L_65:
        /*0018*/ 	.byte	0x04, 0x17
        /*001a*/ 	.short	(.L_67 - .L_66)
.L_66:
        /*001c*/ 	.word	0x00000000
        /*0020*/ 	.short	0x0005
        /*0022*/ 	.short	0x0028
        /*0024*/ 	.byte	0x00, 0xf0, 0x11, 0x00


	//----- nvinfo : EIATTR_KPARAM_INFO
	.align		4
.L_67:
        /*0028*/ 	.byte	0x04, 0x17
        /*002a*/ 	.short	(.L_69 - .L_68)
.L_68:
        /*002c*/ 	.word	0x00000000
        /*0030*/ 	.short	0x0004
        /*0032*/ 	.short	0x0020
        /*0034*/ 	.byte	0x00, 0xf0, 0x21, 0x00


	//----- nvinfo : EIATTR_KPARAM_INFO
	.align		4
.L_69:
        /*0038*/ 	.byte	0x04, 0x17
        /*003a*/ 	.short	(.L_71 - .L_70)
.L_70:
        /*003c*/ 	.word	0x00000000
        /*0040*/ 	.short	0x0003
        /*0042*/ 	.short	0x0018
        /*0044*/ 	.byte	0x00, 0xf0, 0x21, 0x00


	//----- nvinfo : EIATTR_KPARAM_INFO
	.align		4
.L_71:
        /*0048*/ 	.byte	0x04, 0x17
        /*004a*/ 	.short	(.L_73 - .L_72)
.L_72:
        /*004c*/ 	.word	0x00000000
        /*0050*/ 	.short	0x0002
        /*0052*/ 	.short	0x0010
        /*0054*/ 	.byte	0x00, 0xf0, 0x21, 0x00


	//----- nvinfo : EIATTR_KPARAM_INFO
	.align		4
.L_73:
        /*0058*/ 	.byte	0x04, 0x17
        /*005a*/ 	.short	(.L_75 - .L_74)
.L_74:
        /*005c*/ 	.word	0x00000000
        /*0060*/ 	.short	0x0001
        /*0062*/ 	.short	0x0008
        /*0064*/ 	.byte	0x00, 0xf0, 0x21, 0x00


	//----- nvinfo : EIATTR_KPARAM_INFO
	.align		4
.L_75:
        /*0068*/ 	.byte	0x04, 0x17
        /*006a*/ 	.short	(.L_77 - .L_76)
.L_76:
        /*006c*/ 	.word	0x00000000
        /*0070*/ 	.short	0x0000
        /*0072*/ 	.short	0x0000
        /*0074*/ 	.byte	0x00, 0xf0, 0x11, 0x00


	//----- nvinfo : EIATTR_SPARSE_MMA_MASK
	.align		4
.L_77:
        /*0078*/ 	.byte	0x03, 0x50
        /*007a*/ 	.short	0x0000


	//----- nvinfo : EIATTR_MAXREG_COUNT
	.align		4
        /*007c*/ 	.byte	0x03, 0x1b
        /*007e*/ 	.short	0x00ff


	//----- nvinfo : EIATTR_COOP_GROUP_MASK_REGIDS
	.align		4
        /*0080*/ 	.byte	0x04, 0x29
        /*0082*/ 	.short	(.L_79 - .L_78)


	//   ....[0]....
.L_78:
        /*0084*/ 	.word	0xffffffff


	//   ....[1]....
        /*0088*/ 	.word	0xffffffff


	//   ....[2]....
        /*008c*/ 	.word	0xffffffff


	//   ....[3]....
        /*0090*/ 	.word	0xffffffff


	//   ....[4]....
        /*0094*/ 	.word	0xffffffff


	//   ....[5]....
        /*0098*/ 	.word	0xffffffff


	//   ....[6]....
        /*009c*/ 	.word	0xffffffff


	//   ....[7]....
        /*00a0*/ 	.word	0xffffffff


	//   ....[8]....
        /*00a4*/ 	.word	0xffffffff


	//   ....[9]....
        /*00a8*/ 	.word	0xffffffff


	//   ....[10]....
        /*00ac*/ 	.word	0xffffffff


	//   ....[11]....
        /*00b0*/ 	.word	0xffffffff


	//   ....[12]....
        /*00b4*/ 	.word	0xffffffff


	//   ....[13]....
        /*00b8*/ 	.word	0xffffffff


	//   ....[14]....
        /*00bc*/ 	.word	0xffffffff


	//   ....[15]....
        /*00c0*/ 	.word	0xffffffff


	//   ....[16]....
        /*00c4*/ 	.word	0xffffffff


	//   ....[17]....
        /*00c8*/ 	.word	0xffffffff


	//   ....[18]....
        /*00cc*/ 	.word	0xffffffff


	//   ....[19]....
        /*00d0*/ 	.word	0xffffffff


	//   ....[20]....
        /*00d4*/ 	.word	0xffffffff


	//   ....[21]....
        /*00d8*/ 	.word	0xffffffff


	//   ....[22]....
        /*00dc*/ 	.word	0xffffffff


	//   ....[23]....
        /*00e0*/ 	.word	0xffffffff


	//   ....[24]....
        /*00e4*/ 	.word	0xffffffff


	//   ....[25]....
        /*00e8*/ 	.word	0xffffffff


	//   ....[26]....
        /*00ec*/ 	.word	0xffffffff


	//   ....[27]....
        /*00f0*/ 	.word	0xffffffff


	//   ....[28]....
        /*00f4*/ 	.word	0x05000005


	//   ....[29]....
        /*00f8*/ 	.word	0x05000005


	//   ....[30]....
        /*00fc*/ 	.word	0x05000005


	//   ....[31]....
        /*0100*/ 	.word	0x05000005


	//----- nvinfo : EIATTR_COOP_GROUP_INSTR_OFFSETS
	.align		4
.L_79:
        /*0104*/ 	.byte	0x04, 0x28
        /*0106*/ 	.short	(.L_81 - .L_80)


	//   ....[0]....
.L_80:
        /*0108*/ 	.word	0x00000300


	//   ....[1]....
        /*010c*/ 	.word	0x00000340


	//   ....[2]....
        /*0110*/ 	.word	0x000003a0


	//   ....[3]....
        /*0114*/ 	.word	0x000003b0


	//   ....[4]....
        /*0118*/ 	.word	0x000003d0


	//   ....[5]....
        /*011c*/ 	.word	0x000003e0


	//   ....[6]....
        /*0120*/ 	.word	0x00000410


	//   ....[7]....
        /*0124*/ 	.word	0x00000420


	//   ....[8]....
        /*0128*/ 	.word	0x00000440


	//   ....[9]....
        /*012c*/ 	.word	0x00000450


	//   ....[10]....
        /*0130*/ 	.word	0x00000510


	//   ....[11]....
        /*0134*/ 	.word	0x00000520


	//   ....[12]....
        /*0138*/ 	.word	0x00000540


	//   ....[13]....
        /*013c*/ 	.word	0x00000550


	//   ....[14]....
        /*0140*/ 	.word	0x00000610


	//   ....[15]....
        /*0144*/ 	.word	0x00000630


	//   ....[16]....
        /*0148*/ 	.word	0x00000670


	//   ....[17]....
        /*014c*/ 	.word	0x00000680


	//   ....[18]....
        /*0150*/ 	.word	0x000006a0


	//   ....[19]....
        /*0154*/ 	.word	0x000006b0


	//   ....[20]....
        /*0158*/ 	.word	0x000006d0


	//   ....[21]....
        /*015c*/ 	.word	0x000006e0


	//   ....[22]....
        /*0160*/ 	.word	0x00000700


	//   ....[23]....
        /*0164*/ 	.word	0x00000710


	//   ....[24]....
        /*0168*/ 	.word	0x000007e0


	//   ....[25]....
        /*016c*/ 	.word	0x000007f0


	//   ....[26]....
        /*0170*/ 	.word	0x00000810


	//   ....[27]....
        /*0174*/ 	.word	0x00000820


	//   ....[28]....
        /*0178*/ 	.word	0x000008d0


	//   ....[29]....
        /*017c*/ 	.word	0x00000920


	//   ....[30]....
        /*0180*/ 	.word	0x00000990


	//   ....[31]....
        /*0184*/ 	.word	0x000009e0


	//----- nvinfo : EIATTR_EXIT_INSTR_OFFSETS
	.align		4
.L_81:
        /*0188*/ 	.byte	0x04, 0x1c
        /*018a*/ 	.short	(.L_83 - .L_82)


	//   ....[0]....
.L_82:
        /*018c*/ 	.word	0x00000750


	//   ....[1]....
        /*0190*/ 	.word	0x00000830


	//   ....[2]....
        /*0194*/ 	.word	0x00000870


	//----- nvinfo : EIATTR_MAX_THREADS
	.align		4
.L_83:
        /*0198*/ 	.byte	0x04, 0x05
        /*019a*/ 	.short	(.L_85 - .L_84)
.L_84:
        /*019c*/ 	.word	0x00000080
        /*01a0*/ 	.word	0x00000001
        /*01a4*/ 	.word	0x00000001


	//----- nvinfo : EIATTR_CRS_STACK_SIZE
	.align		4
.L_85:
        /*01a8*/ 	.byte	0x04, 0x1e
        /*01aa*/ 	.short	(.L_87 - .L_86)
.L_86:
        /*01ac*/ 	.word	0x00000000


	//----- nvinfo : EIATTR_CBANK_PARAM_SIZE
	.align		4
.L_87:
        /*01b0*/ 	.byte	0x03, 0x19
        /*01b2*/ 	.short	0x0030


	//----- nvinfo : EIATTR_PARAM_CBANK
	.align		4
        /*01b4*/ 	.byte	0x04, 0x0a
        /*01b6*/ 	.short	(.L_89 - .L_88)
	.align		4
.L_88:
        /*01b8*/ 	.word	index@(.nv.constant0.nvkernel__ZN25_INTERNAL_4_ft_c_edb84aa78checksumEiiii_F1L1155_18)
        /*01bc*/ 	.short	0x0210
        /*01be*/ 	.short	0x0030


	//----- nvinfo : EIATTR_SW_WAR
	.align		4
.L_89:
        /*01c0*/ 	.byte	0x04, 0x36
        /*01c2*/ 	.short	(.L_91 - .L_90)
.L_90:
        /*01c4*/ 	.word	0x00000008
.L_91:


//--------------------- .nv.info.__cuda_sm20_div_s64 --------------------------
	.section	.nv.info.__cuda_sm20_div_s64,"",@"SHT_CUDA_INFO"
	.sectionflags	@""
	.align	4


	//----- nvinfo : EIATTR_CUDA_API_VERSION
	.align		4
        /*0000*/ 	.byte	0x04, 0x37
        /*0002*/ 	.short	(.L_93 - .L_92)
.L_92:
        /*0004*/ 	.word	0x00000081


	//----- nvinfo : EIATTR_SPARSE_MMA_MASK
	.align		4
.L_93:
        /*0008*/ 	.byte	0x03, 0x50
        /*000a*/ 	.short	0x0000


	//----- nvinfo : EIATTR_SW_WAR
	.align		4
        /*000c*/ 	.byte	0x04, 0x36
        /*000e*/ 	.short	(.L_95 - .L_94)
.L_94:
        /*0010*/ 	.word	0x00000008
.L_95:


//--------------------- .nv.info.nvkernel__ZN25_INTERNAL_4_ft_c_edb84aa710cffts3_negEiiii_F1L1039_16 --------------------------
	.section	.nv.info.nvkernel__ZN25_INTERNAL_4_ft_c_edb84aa710cffts3_negEiiii_F1L1039_16,"",@"SHT_CUDA_INFO"
	.sectionflags	@""
	.align	4


	//----- nvinfo : EIATTR_CUDA_API_VERSION
	.align		4
        /*0000*/ 	.byte	0x04, 0x37
        /*0002*/ 	.short	(.L_97 - .L_96)
.L_96:
        /*0004*/ 	.word	0x00000081


	//----- nvinfo : EIATTR_KPARAM_INFO
	.align		4
.L_97:
        /*0008*/ 	.byte	0x04, 0x17
        /*000a*/ 	.short	(.L_99 - .L_98)
.L_98:
        /*000c*/ 	.word	0x00000000
        /*0010*/ 	.short	0x0011
        /*0012*/ 	.short	0x0064
        /*0014*/ 	.byte	0x00, 0xf0, 0x11, 0x00


	//----- nvinfo : EIATTR_KPARAM_INFO
	.align		4
.L_99:
        /*0018*/ 	.byte	0x04, 0x17
        /*001a*/ 	.short	(.L_101 - .L_100)
.L_100:
        /*001c*/ 	.word	0x00000000
        /*0020*/ 	.short	0x0010
        /*0022*/ 	.short	0x0060
        /*0024*/ 	.byte	0x00, 0xf0, 0x11, 0x00


	//----- nvinfo : EIATTR_KPARAM_INFO
	.align		4
.L_101:
        /*0028*/ 	.byte	0x04, 0x17
        /*002a*/ 	.short	(.L_103 - .L_102)
.L_102:
        /*002c*/ 	.word	0x00000000
        /*0030*/ 	.short	0x000f
        /*0032*/ 	.short	0x005c
        /*0034*/ 	.byte	0x00, 0xf0, 0x11, 0x00


	//----- nvinfo : EIATTR_KPARAM_INFO
	.align		4
.L_103:
        /*0038*/ 	.byte	0x04, 0x17
        /*003a*/ 	.short	(.L_105 - .L_104)
.L_104:
        /*003c*/ 	.word	0x00000000
        /*0040*/ 	.short	0x000e
        /*0042*/ 	.short	0x0058
        /*0044*/ 	.byte	0x00, 0xf0, 0x11, 0x00


	//----- nvinfo : EIATTR_KPARAM_INFO
	.align		4
.L_105:
        /*0048*/ 	.byte	0x04, 0x17
        /*004a*/ 	.short	(.L_107 - .L_106)
.L_106:
        /*004c*/ 	.word	0x00000000
        /*0050*/ 	.short	0x000d
        /*0052*/ 	.short	0x0050
        /*0054*/ 	.byte	0x00, 0xf0, 0x21, 0x00


	//----- nvinfo : EIATTR_KPARAM_INFO
	.align		4
.L_107:
        /*0058*/ 	.byte	0x04, 0x17
        /*005a*/ 	.short	(.L_109 - .L_108)
.L_108:
        /*005c*/ 	.word	0x00000000
        /*0060*/ 	.short	0x000c
        /*0062*/ 	.short	0x0048
        /*0064*/ 	.byte	0x00, 0xf0, 0x21, 0x00


	//----- nvinfo : EIATTR_KPARAM_INFO
	.align		4
.L_109:
        /*0068*/ 	.byte	0x04, 0x17
        /*006a*/ 	.short	(.L_111 - .L_110)
.L_110:
        /*006c*/ 	.word	0x00000000
        /*0070*/ 	.short	0x000b
        /*0072*/ 	.short	0x0040
        /*0074*/ 	.byte	0x00, 0xf0, 0x21, 0x00


	//----- nvinfo : EIATTR_KPARAM_INFO
	.align		4
.L_111:
        /*0078*/ 	.byte	0x04, 0x17
        /*007a*/ 	.short	(.L_113 - .L_112)
.L_112:
        /*007c*/ 	.word	0x00000000
        /*0080*/ 	.short	0x000a
        /*0082*/ 	.short	0x0038
        /*0084*/ 	.byte	0x00, 0xf0, 0x21, 0x00


	//----- nvinfo : EIATTR_KPARAM_INFO
	.align		4
.L_113:
        /*0088*/ 	.byte	0x04, 0x17
        /*008a*/ 	.short	(.L_115 - .L_114)
.L_114:
        /*008c*/ 	.word	0x00000000
        /*0090*/ 	.short	0x0009
        /*0092*/ 	.short	0x0030
        /*0094*/ 	.byte	0x00, 0xf0, 0x21, 0x00


	//----- nvinfo : EIATTR_KPARAM_INFO
	.align		4
.L_115:
        /*0098*/ 	.byte	0x04, 0x17
        /*009a*/ 	.short	(.L_117 - .L_116)
.L_116:
        /*009c*/ 	.word	0x00000000
        /*00a0*/ 	.short	0x0008
        /*00a2*/ 	.short	0x0028
        /*00a4*/ 	.byte	0x00, 0xf0, 0x21, 0x00


	//----- nvinfo : EIATTR_KPARAM_INFO
	.align		4
.L_117:
        /*00a8*/ 	.byte	0x04, 0x17
        /*00aa*/ 	.short	(.L_119 - .L_118)
.L_118:
        /*00ac*/ 	.word	0x00000000
        /*00b0*/ 	.short	0x0007
        /*00b2*/ 	.short	0x0020
        /*00b4*/ 	.byte	0x00, 0xf0, 0x21, 0x00


	//----- nvinfo : EIATTR_KPARAM_INFO
	.align		4
.L_119:
        /*00b8*/ 	.byte	0x04, 0x17
        /*00ba*/ 	.short	(.L_121 - .L_120)
.L_120:
        /*00bc*/ 	.word	0x00000000
        /*00c0*/ 	.short	0x0006
        /*00c2*/ 	.short	0x0018
        /*00c4*/ 	.byte	0x00, 0xf0, 0x21, 0x00


	//----- nvinfo : EIATTR_KPARAM_INFO
	.align		4
.L_121:
        /*00c8*/ 	.byte	0x04, 0x17
        /*00ca*/ 	.short	(.L_123 - .L_122)
.L_122:
        /*00cc*/ 	.word	0x00000000
        /*00d0*/ 	.short	0x0005
        /*00d2*/ 	.short	0x0014
        /*00d4*/ 	.byte	0x00, 0xf0, 0x11, 0x00


	//----- nvinfo : EIATTR_KPARAM_INFO
	.align		4
.L_123:
        /*00d8*/ 	.byte	0x04, 0x17
        /*00da*/ 	.short	(.L_125 - .L_124)
.L_124:
        /*00dc*/ 	.word	0x00000000
        /*00e0*/ 	.short	0x0004
        /*00e2*/ 	.short	0x0010
        /*00e4*/ 	.byte	0x00, 0xf0, 0x11, 0x00


	//----- nvinfo : EIATTR_KPARAM_INFO
	.align		4
.L_125:
        /*00e8*/ 	.byte	0x04, 0x17
        /*00ea*/ 	.short	(.L_127 - .L_126)
.L_126:
        /*00ec*/ 	.word	0x00000000
        /*00f0*/ 	.short	0x0003
        /*00f2*/ 	.short	0x000c
        /*00f4*/ 	.byte	0x00, 0xf0, 0x11, 0x00


	//----- nvinfo : EIATTR_KPARAM_INFO
	.align		4
.L_127:
        /*00f8*/ 	.byte	0x04, 0x17
        /*00fa*/ 	.short	(.L_129 - .L_128)
.L_128:
        /*00fc*/ 	.word	0x00000000
        /*0100*/ 	.short	0x0002
        /*0102*/ 	.short	0x0008
        /*0104*/ 	.byte	0x00, 0xf0, 0x11, 0x00


	//----- nvinfo : EIATTR_KPARAM_INFO
	.align		4
.L_129:
        /*0108*/ 	.byte	0x04, 0x17
        /*010a*/ 	.short	(.L_131 - .L_130)
.L_130:
        /*010c*/ 	.word	0x00000000
        /*0110*/ 	.short	0x0001
        /*0112*/ 	.short	0x0004
        /*0114*/ 	.byte	0x00, 0xf0, 0x11, 0x00


	//----- nvinfo : EIATTR_KPARAM_INFO
	.align		4
.L_131:
        /*0118*/ 	.byte	0x04, 0x17
        /*011a*/ 	.short	(.L_133 - .L_132)
.L_132:
        /*011c*/ 	.word	0x00000000
        /*0120*/ 	.short	0x0000
        /*0122*/ 	.short	0x0000
        /*0124*/ 	.byte	0x00, 0xf0, 0x11, 0x00


	//----- nvinfo : EIATTR_SPARSE_MMA_MASK
	.align		4
.L_133:
        /*0128*/ 	.byte	0x03, 0x50
        /*012a*/ 	.short	0x0000


	//----- nvinfo : EIATTR_MAXREG_COUNT
	.align		4
        /*012c*/ 	.byte	0x03, 0x1b
        /*012e*/ 	.short	0x00ff


	//----- nvinfo : EIATTR_EXIT_INSTR_OFFSETS
	.align		4
        /*0130*/ 	.byte	0x04, 0x1c
        /*0132*/ 	.short	(.L_135 - .L_134)


	//   ....[0]....
.L_134:
        /*0134*/ 	.word	0x00000050


	//   ....[1]....
        /*0138*/ 	.word	0x00003050


	//----- nvinfo : EIATTR_MAX_THREADS
	.align		4
.L_135:
        /*013c*/ 	.byte	0x04, 0x05
        /*013e*/ 	.short	(.L_137 - .L_136)
.L_136:
        /*0140*/ 	.word	0x00000080
        /*0144*/ 	.word	0x00000001
        /*0148*/ 	.word	0x00000001


	//----- nvinfo : EIATTR_CRS_STACK_SIZE
	.align		4
.L_137:
        /*014c*/ 	.byte	0x04, 0x1e
        /*014e*/ 	.short	(.L_139 - .L_138)
.L_138:
        /*0150*/ 	.word	0x00000000


	//----- nvinfo : EIATTR_CBANK_PARAM_SIZE
	.align		4
.L_139:
        /*0154*/ 	.byte	0x03, 0x19
        /*0156*/ 	.short	0x0068


	//----- nvinfo : EIATTR_PARAM_CBANK
	.align		4
        /*0158*/ 	.byte	0x04, 0x0a
        /*015a*/ 	.short	(.L_141 - .L_140)
	.align		4
.L_140:
        /*015c*/ 	.word	index@(.nv.constant0.nvkernel__ZN25_INTERNAL_4_ft_c_edb84aa710cffts3_negEiiii_F1L1039_16)
        /*0160*/ 	.short	0x0210
        /*0162*/ 	.short	0x0068


	//----- nvinfo : EIATTR_SW_WAR
	.align		4
.L_141:
        /*0164*/ 	.byte	0x04, 0x36
        /*0166*/ 	.short	(.L_143 - .L_142)
.L_142:
        /*0168*/ 	.word	0x00000008
.L_143:


//--------------------- .nv.info.nvkernel__ZN25_INTERNAL_4_ft_c_edb84aa710cffts3_posEiiii_F1L929_14 --------------------------
	.section	.nv.info.nvkernel__ZN25_INTERNAL_4_ft_c_edb84aa710cffts3_posEiiii_F1L929_14,"",@"SHT_CUDA_INFO"
	.sectionflags	@""
	.align	4


	//----- nvinfo : EIATTR_CUDA_API_VERSION
	.align		4
        /*0000*/ 	.byte	0x04, 0x37
        /*0002*/ 	.short	(.L_145 - .L_144)
.L_144:
        /*0004*/ 	.word	0x00000081


	//----- nvinfo : EIATTR_KPARAM_INFO
	.align		4
.L_145:
        /*0008*/ 	.byte	0x04, 0x17
        /*000a*/ 	.short	(.L_147 - .L_146)
.L_146:
        /*000c*/ 	.word	0x00000000
        /*0010*/ 	.short	0x0013
        /*0012*/ 	.short	0x0074
        /*0014*/ 	.byte	0x00, 0xf0, 0x11, 0x00


	//----- nvinfo : EIATTR_KPARAM_INFO
	.align		4
.L_147:
        /*0018*/ 	.byte	0x04, 0x17
        /*001a*/ 	.short	(.L_149 - .L_148)
.L_148:
        /*001c*/ 	.word	0x00000000
        /*0020*/ 	.short	0x0012
        /*0022*/ 	.short	0x0070
        /*0024*/ 	.byte	0x00, 0xf0, 0x11, 0x00


	//----- nvinfo : EIATTR_KPARAM_INFO
	.align		4
.L_149:
        /*0028*/ 	.byte	0x04, 0x17
        /*002a*/ 	.short	(.L_151 - .L_150)
.L_150:
        /*002c*/ 	.word	0x00000000
        /*0030*/ 	.short	0x0011
        /*0032*/ 	.short	0x006c
        /*0034*/ 	.byte	0x00, 0xf0, 0x11, 0x00


	//----- nvinfo : EIATTR_KPARAM_INFO
	.align		4
.L_151:
        /*0038*/ 	.byte	0x04, 0x17
        /*003a*/ 	.short	(.L_153 - .L_152)
.L_152:
        /*003c*/ 	.word	0x00000000
        /*0040*/ 	.short	0x0010
        /*0042*/ 	.short	0x0068
        /*0044*/ 	.byte	0x00, 0xf0, 0x11, 0x00


	//----- nvinfo : EIATTR_KPARAM_INFO
	.align		4
.L_153:
        /*0048*/ 	.byte	0x04, 0x17
        /*004a*/ 	.short	(.L_155 - .L_154)
.L_154:
        /*004c*/ 	.word	0x00000000
        /*0050*/ 	.short	0x000f
        /*0052*/ 	.short	0x0060
        /*0054*/ 	.byte	0x00, 0xf0, 0x21, 0x00


	//----- nvinfo : EIATTR_KPARAM_INFO
	.align		4
.L_155:
        /*0058*/ 	.byte	0x04, 0x17
        /*005a*/ 	.short	(.L_157 - .L_156)
.L_156:
        /*005c*/ 	.word	0x00000000
        /*0060*/ 	.short	0x000e
        /*0062*/ 	.short	0x0058
        /*0064*/ 	.byte	0x00, 0xf0, 0x21, 0x00


	//----- nvinfo : EIATTR_KPARAM_INFO
	.align		4
.L_157:
        /*0068*/ 	.byte	0x04, 0x17
        /*006a*/ 	.short	(.L_159 - .L_158)
.L_158:
        /*006c*/ 	.word	0x00000000
        /*0070*/ 	.short	0x000d
        /*0072*/ 	.short	0x0050
        /*0074*/ 	.byte	0x00, 0xf0, 0x21, 0x00


	//----- nvinfo : EIATTR_KPARAM_INFO
	.align		4
.L_159:
        /*0078*/ 	.byte	0x04, 0x17
        /*007a*/ 	.short	(.L_161 - .L_160)
.L_160:
        /*007c*/ 	.word	0x00000000
        /*0080*/ 	.short	0x000c
        /*0082*/ 	.short	0x0048
        /*0084*/ 	.byte	0x00, 0xf0, 0x21, 0x00


	//----- nvinfo : EIATTR_KPARAM_INFO
	.align		4
.L_161:
        /*0088*/ 	.byte	0x04, 0x17
        /*008a*/ 	.short	(.L_163 - .L_162)
.L_162:
        /*008c*/ 	.word	0x00000000
        /*0090*/ 	.short	0x000b
        /*0092*/ 	.short	0x0040
        /*0094*/ 	.byte	0x00, 0xf0, 0x21, 0x00


	//----- nvinfo : EIATTR_KPARAM_INFO
	.align		4
.L_163:
        /*0098*/ 	.byte	0x04, 0x17
        /*009a*/ 	.short	(.L_165 - .L_164)
.L_164:
        /*009c*/ 	.word	0x00000000
        /*00a0*/ 	.short	0x000a
        /*00a2*/ 	.short	0x0038
        /*00a4*/ 	.byte	0x00, 0xf0, 0x21, 0x00


	//----- nvinfo : EIATTR_KPARAM_INFO
	.align		4
.L_165:
        /*00a8*/ 	.byte	0x04, 0x17
        /*00aa*/ 	.short	(.L_167 - .L_166)
.L_166:
        /*00ac*/ 	.word	0x00000000
        /*00b0*/ 	.short	0x0009
        /*00b2*/ 	.short	0x0030
        /*00b4*/ 	.byte	0x00, 0xf0, 0x21, 0x00


	//----- nvinfo : EIATTR_KPARAM_INFO
	.align		4
.L_167:
        /*00b8*/ 	.byte	0x04, 0x17
        /*00ba*/ 	.short	(.L_169 - .L_168)
.L_168:
        /*00bc*/ 	.word	0x00000000
        /*00c0*/ 	.short	0x0008
        /*00c2*/ 	.short	0x0028
        /*00c4*/ 	.byte	0x00, 0xf0, 0x21, 0x00


	//----- nvinfo : EIATTR_KPARAM_INFO
	.align		4
.L_169:
        /*00c8*/ 	.byte	0x04, 0x17
        /*00ca*/ 	.short	(.L_171 - .L_170)
.L_170:
        /*00cc*/ 	.word	0x00000000
        /*00d0*/ 	.short	0x0007
        /*00d2*/ 	.short	0x0020
        /*00d4*/ 	.byte	0x00, 0xf0, 0x21, 0x00


	//----- nvinfo : EIATTR_KPARAM_INFO
	.align		4
.L_171:
        /*00d8*/ 	.byte	0x04, 0x17
        /*00da*/ 	.short	(.L_173 - .L_172)
.L_172:
        /*00dc*/ 	.word	0x00000000
        /*00e0*/ 	.short	0x0006
        /*00e2*/ 	.short	0x0018
        /*00e4*/ 	.byte	0x00, 0xf0, 0x21, 0x00


	//----- nvinfo : EIATTR_KPARAM_INFO
	.align		4
.L_173:
        /*00e8*/ 	.byte	0x04, 0x17
        /*00ea*/ 	.short	(.L_175 - .L_174)
.L_174:
        /*00ec*/ 	.word	0x00000000
        /*00f0*/ 	.short	0x0005
        /*00f2*/ 	.short	0x0014
        /*00f4*/ 	.byte	0x00, 0xf0, 0x11, 0x00


	//----- nvinfo : EIATTR_KPARAM_INFO
	.align		4
.L_175:
        /*00f8*/ 	.byte	0x04, 0x17
        /*00fa*/ 	.short	(.L_177 - .L_176)
.L_176:
        /*00fc*/ 	.word	0x00000000
        /*0100*/ 	.short	0x0004
        /*0102*/ 	.short	0x0010
        /*0104*/ 	.byte	0x00, 0xf0, 0x11, 0x00


	//----- nvinfo : EIATTR_KPARAM_INFO
	.align		4
.L_177:
        /*0108*/ 	.byte	0x04, 0x17
        /*010a*/ 	.short	(.L_179 - .L_178)
.L_178:
        /*010c*/ 	.word	0x00000000
        /*0110*/ 	.short	0x0003
        /*0112*/ 	.short	0x000c
        /*0114*/ 	.byte	0x00, 0xf0, 0x11, 0x00


	//----- nvinfo : EIATTR_KPARAM_INFO
	.align		4
.L_179:
        /*0118*/ 	.byte	0x04, 0x17
        /*011a*/ 	.short	(.L_181 - .L_180)
.L_180:
        /*011c*/ 	.word	0x00000000
        /*0120*/ 	.short	0x0002
        /*0122*/ 	.short	0x0008
        /*0124*/ 	.byte	0x00, 0xf0, 0x11, 0x00


	//----- nvinfo : EIATTR_KPARAM_INFO
	.align		4
.L_181:
        /*0128*/ 	.byte	0x04, 0x17
        /*012a*/ 	.short	(.L_183 - .L_182)
.L_182:
        /*012c*/ 	.word	0x00000000
        /*0130*/ 	.short	0x0001
        /*0132*/ 	.short	0x0004
        /*0134*/ 	.byte	0x00, 0xf0, 0x11, 0x00


	//----- nvinfo : EIATTR_KPARAM_INFO
	.align		4
.L_183:
        /*0138*/ 	.byte	0x04, 0x17
        /*013a*/ 	.short	(.L_185 - .L_184)
.L_184:
        /*013c*/ 	.word	0x00000000
        /*0140*/ 	.short	0x0000
        /*0142*/ 	.short	0x0000
        /*0144*/ 	.byte	0x00, 0xf0, 0x11, 0x00


	//----- nvinfo : EIATTR_SPARSE_MMA_MASK
	.align		4
.L_185:
        /*0148*/ 	.byte	0x03, 0x50
        /*014a*/ 	.short	0x0000


	//----- nvinfo : EIATTR_MAXREG_COUNT
	.align		4
        /*014c*/ 	.byte	0x03, 0x1b
        /*014e*/ 	.short	0x00ff


	//----- nvinfo : EIATTR_EXIT_INSTR_OFFSETS
	.align		4
        /*0150*/ 	.byte	0x04, 0x1c
        /*0152*/ 	.short	(.L_187 - .L_186)


	//   ....[0]....
.L_186:
        /*0154*/ 	.word	0x00000050


	//   ....[1]....
        /*0158*/ 	.word	0x00003060


	//----- nvinfo : EIATTR_MAX_THREADS
	.align		4
.L_187:
        /*015c*/ 	.byte	0x04, 0x05
        /*015e*/ 	.short	(.L_189 - .L_188)
.L_188:
        /*0160*/ 	.word	0x00000080
        /*0164*/ 	.word	0x00000001
        /*0168*/ 	.word	0x00000001


	//----- nvinfo : EIATTR_CRS_STACK_SIZE
	.align		4
.L_189:
        /*016c*/ 	.byte	0x04, 0x1e
        /*016e*/ 	.short	(.L_191 - .L_190)
.L_190:
        /*0170*/ 	.word	0x00000000


	//----- nvinfo : EIATTR_CBANK_PARAM_SIZE
	.align		4
.L_191:
        /*0174*/ 	.byte	0x03, 0x19
        /*0176*/ 	.short	0x0078


	//----- nvinfo : EIATTR_PARAM_CBANK
	.align		4
        /*0178*/ 	.byte	0x04, 0x0a
        /*017a*/ 	.short	(.L_193 - .L_192)
	.align		4
.L_192:
        /*017c*/ 	.word	index@(.nv.constant0.nvkernel__ZN25_INTERNAL_4_ft_c_edb84aa710cffts3_posEiiii_F1L929_14)
        /*0180*/ 	.short	0x0210
        /*0182*/ 	.short	0x0078


	//----- nvinfo : EIATTR_SW_WAR
	.align		4
.L_193:
        /*0184*/ 	.byte	0x04, 0x36
        /*0186*/ 	.short	(.L_195 - .L_194)
.L_194:
        /*0188*/ 	.word	0x00000008
.L_195:


//--------------------- .nv.info.nvkernel__ZN25_INTERNAL_4_ft_c_edb84aa710cffts2_negEiiii_F1L819_12 --------------------------
	.section	.nv.info.nvkernel__ZN25_INTERNAL_4_ft_c_edb84aa710cffts2_negEiiii_F1L819_12,"",@"SHT_CUDA_INFO"
	.sectionflags	@""
	.align	4


	//----- nvinfo : EIATTR_CUDA_API_VERSION
	.align		4
        /*0000*/ 	.byte	0x04, 0x37
        /*0002*/ 	.short	(.L_197 - .L_196)
.L_196:
        /*0004*/ 	.word	0x00000081


	//----- nvinfo : EIATTR_KPARAM_INFO
	.align		4
.L_197:
        /*0008*/ 	.byte	0x04, 0x17
        /*000a*/ 	.short	(.L_199 - .L_198)
.L_198:
        /*000c*/ 	.word	0x00000000
        /*0010*/ 	.short	0x0010
        /*0012*/ 	.short	0x0060
        /*0014*/ 	.byte	0x00, 0xf0, 0x11, 0x00


	//----- nvinfo : EIATTR_KPARAM_INFO
	.align		4
.L_199:
        /*0018*/ 	.byte	0x04, 0x17
        /*001a*/ 	.short	(.L_201 - .L_200)
.L_200:
        /*001c*/ 	.word	0x00000000
        /*0020*/ 	.short	0x000f
        /*0022*/ 	.short	0x005c
        /*0024*/ 	.byte	0x00, 0xf0, 0x11, 0x00


	//----- nvinfo : EIATTR_KPARAM_INFO
	.align		4
.L_201:
        /*0028*/ 	.byte	0x04, 0x17
        /*002a*/ 	.short	(.L_203 - .L_202)
.L_202:
        /*002c*/ 	.word	0x00000000
        /*0030*/ 	.short	0x000e
        /*0032*/ 	.short	0x0058
        /*0034*/ 	.byte	0x00, 0xf0, 0x11, 0x00


	//----- nvinfo : EIATTR_KPARAM_INFO
	.align		4
.L_203:
        /*0038*/ 	.byte	0x04, 0x17
        /*003a*/ 	.short	(.L_205 - .L_204)
.L_204:
        /*003c*/ 	.word	0x00000000
        /*0040*/ 	.short	0x000d
        /*0042*/ 	.short	0x0050
        /*0044*/ 	.byte	0x00, 0xf0, 0x21, 0x00


	//----- nvinfo : EIATTR_KPARAM_INFO
	.align		4
.L_205:
        /*0048*/ 	.byte	0x04, 0x17
        /*004a*/ 	.short	(.L_207 - .L_206)
.L_206:
        /*004c*/ 	.word	0x00000000
        /*0050*/ 	.short	0x000c
        /*0052*/ 	.short	0x0048
        /*0054*/ 	.byte	0x00, 0xf0, 0x21, 0x00


	//----- nvinfo : EIATTR_KPARAM_INFO
	.align		4
.L_207:
        /*0058*/ 	.byte	0x04, 0x17
        /*005a*/ 	.short	(.L_209 - .L_208)
.L_208:
        /*005c*/ 	.word	0x00000000
        /*0060*/ 	.short	0x000b
        /*0062*/ 	.short	0x0040
        /*0064*/ 	.byte	0x00, 0xf0, 0x21, 0x00


	//----- nvinfo : EIATTR_KPARAM_INFO
	.align		4
.L_209:
        /*0068*/ 	.byte	0x04, 0x17
        /*006a*/ 	.short	(.L_211 - .L_210)
.L_210:
        /*006c*/ 	.word	0x00000000
        /*0070*/ 	.short	0x000a
        /*0072*/ 	.short	0x0038
        /*0074*/ 	.byte	0x00, 0xf0, 0x21, 0x00


	//----- nvinfo : EIATTR_KPARAM_INFO
	.align		4
.L_211:
        /*0078*/ 	.byte	0x04, 0x17
        /*007a*/ 	.short	(.L_213 - .L_212)
.L_212:
        /*007c*/ 	.word	0x00000000
        /*0080*/ 	.short	0x0009
        /*0082*/ 	.short	0x0030
        /*0084*/ 	.byte	0x00, 0xf0, 0x21, 0x00


	//----- nvinfo : EIATTR_KPARAM_INFO
	.align		4
.L_213:
        /*0088*/ 	.byte	0x04, 0x17
        /*008a*/ 	.short	(.L_215 - .L_214)
.L_214:
        /*008c*/ 	.word	0x00000000
        /*0090*/ 	.short	0x0008
        /*0092*/ 	.short	0x0028
        /*0094*/ 	.byte	0x00, 0xf0, 0x21, 0x00


	//----- nvinfo : EIATTR_KPARAM_INFO
	.align		4
.L_215:
        /*0098*/ 	.byte	0x04, 0x17
        /*009a*/ 	.short	(.L_217 - .L_216)
.L_216:
        /*009c*/ 	.word	0x00000000
        /*00a0*/ 	.short	0x0007
        /*00a2*/ 	.short	0x0020
        /*00a4*/ 	.byte	0x00, 0xf0, 0x21, 0x00


	//----- nvinfo : EIATTR_KPARAM_INFO
	.align		4
.L_217:
        /*00a8*/ 	.byte	0x04, 0x17
        /*00aa*/ 	.short	(.L_219 - .L_218)
.L_218:
        /*00ac*/ 	.word	0x00000000
        /*00b0*/ 	.short	0x0006
        /*00b2*/ 	.short	0x0018
        /*00b4*/ 	.byte	0x00, 0xf0, 0x21, 0x00


	//----- nvinfo : EIATTR_KPARAM_INFO
	.align		4
.L_219:
        /*00b8*/ 	.byte	0x04, 0x17
        /*00ba*/ 	.short	(.L_221 - .L_220)
.L_220:
        /*00bc*/ 	.word	0x00000000
        /*00c0*/ 	.short	0x0005
        /*00c2*/ 	.short	0x0014
        /*00c4*/ 	.byte	0x00, 0xf0, 0x11, 0x00


	//----- nvinfo : EIATTR_KPARAM_INFO
	.align		4
.L_221:
        /*00c8*/ 	.byte	0x04, 0x17
        /*00ca*/ 	.short	(.L_223 - .L_222)
.L_222:
        /*00cc*/ 	.word	0x00000000
        /*00d0*/ 	.short	0x0004
        /*00d2*/ 	.short	0x0010
        /*00d4*/ 	.byte	0x00, 0xf0, 0x11, 0x00


	//----- nvinfo : EIATTR_KPARAM_INFO
	.align		4
.L_223:
        /*00d8*/ 	.byte	0x04, 0x17
        /*00da*/ 	.short	(.L_225 - .L_224)
.L_224:
        /*00dc*/ 	.word	0x00000000
        /*00e0*/ 	.short	0x0003
        /*00e2*/ 	.short	0x000c
        /*00e4*/ 	.byte	0x00, 0xf0, 0x11, 0x00


	//----- nvinfo : EIATTR_KPARAM_INFO
	.align		4
.L_225:
        /*00e8*/ 	.byte	0x04, 0x17
        /*00ea*/ 	.short	(.L_227 - .L_226)
.L_226:
        /*00ec*/ 	.word	0x00000000
        /*00f0*/ 	.short	0x0002
        /*00f2*/ 	.short	0x0008
        /*00f4*/ 	.byte	0x00, 0xf0, 0x11, 0x00


	//----- nvinfo : EIATTR_KPARAM_INFO
	.align		4
.L_227:
        /*00f8*/ 	.byte	0x04, 0x17
        /*00fa*/ 	.short	(.L_229 - .L_228)
.L_228:
        /*00fc*/ 	.word	0x00000000
        /*0100*/ 	.short	0x0001
        /*0102*/ 	.short	0x0004
        /*0104*/ 	.byte	0x00, 0xf0, 0x11, 0x00


	//----- nvinfo : EIATTR_KPARAM_INFO
	.align		4
.L_229:
        /*0108*/ 	.byte	0x04, 0x17
        /*010a*/ 	.short	(.L_231 - .L_230)
.L_230:
        /*010c*/ 	.word	0x00000000
        /*0110*/ 	.short	0x0000
        /*0112*/ 	.short	0x0000
        /*0114*/ 	.byte	0x00, 0xf0, 0x11, 0x00


	//----- nvinfo : EIATTR_SPARSE_MMA_MASK
	.align		4
.L_231:
        /*0118*/ 	.byte	0x03, 0x50
        /*011a*/ 	.short	0x0000


	//----- nvinfo : EIATTR_MAXREG_COUNT
	.align		4
        /*011c*/ 	.byte	0x03, 0x1b
        /*011e*/ 	.short	0x00ff


	//----- nvinfo : EIATTR_EXIT_INSTR_OFFSETS
	.align		4
        /*0120*/ 	.byte	0x04, 0x1c
        /*0122*/ 	.short	(.L_233 - .L_232)


	//   ....[0]....
.L_232:
        /*0124*/ 	.word	0x00000050


	//   ....[1]....
        /*0128*/ 	.word	0x00003160


	//----- nvinfo : EIATTR_MAX_THREADS
	.align		4
.L_233:
        /*012c*/ 	.byte	0x04, 0x05
        /*012e*/ 	.short	(.L_235 - .L_234)
.L_234:
        /*0130*/ 	.word	0x00000080
        /*0134*/ 	.word	0x00000001
        /*0138*/ 	.word	0x00000001


	//----- nvinfo : EIATTR_CRS_STACK_SIZE
	.align		4
.L_235:
        /*013c*/ 	.byte	0x04, 0x1e
        /*013e*/ 	.short	(.L_237 - .L_236)
.L_236:
        /*0140*/ 	.word	0x00000000


	//----- nvinfo : EIATTR_CBANK_PARAM_SIZE
	.align		4
.L_237:
        /*0144*/ 	.byte	0x03, 0x19
        /*0146*/ 	.short	0x0064


	//----- nvinfo : EIATTR_PARAM_CBANK
	.align		4
        /*0148*/ 	.byte	0x04, 0x0a
        /*014a*/ 	.short	(.L_239 - .L_238)
	.align		4
.L_238:
        /*014c*/ 	.word	index@(.nv.constant0.nvkernel__ZN25_INTERNAL_4_ft_c_edb84aa710cffts2_negEiiii_F1L819_12)
        /*0150*/ 	.short	0x0210
        /*0152*/ 	.short	0x0064


	//----- nvinfo : EIATTR_SW_WAR
	.align		4
.L_239:
        /*0154*/ 	.byte	0x04, 0x36
        /*0156*/ 	.short	(.L_241 - .L_240)
.L_240:
        /*0158*/ 	.word	0x00000008
.L_241:


//--------------------- .nv.info.nvkernel__ZN25_INTERNAL_4_ft_c_edb84aa710cffts2_posEiiii_F1L710_10 --------------------------
	.section	.nv.info.nvkernel__ZN25_INTERNAL_4_ft_c_edb84aa710cffts2_posEiiii_F1L710_10,"",@"SHT_CUDA_INFO"
	.sectionflags	@""
	.align	4


	//----- nvinfo : EIATTR_CUDA_API_VERSION
	.align		4
        /*0000*/ 	.byte	0x04, 0x37
        /*0002*/ 	.short	(.L_243 - .L_242)
.L_242:
        /*0004*/ 	.word	0x00000081


	//----- nvinfo : EIATTR_KPARAM_INFO
	.align		4
.L_243:
        /*0008*/ 	.byte	0x04, 0x17
        /*000a*/ 	.short	(.L_245 - .L_244)
.L_244:
        /*000c*/ 	.word	0x00000000
        /*0010*/ 	.short	0x0010
        /*0012*/ 	.short	0x0060
        /*0014*/ 	.byte	0x00, 0xf0, 0x11, 0x00


	//----- nvinfo : EIATTR_KPARAM_INFO
	.align		4
.L_245:
        /*0018*/ 	.byte	0x04, 0x17
        /*001a*/ 	.short	(.L_247 - .L_246)
.L_246:
        /*001c*/ 	.word	0x00000000
        /*0020*/ 	.short	0x000f
        /*0022*/ 	.short	0x005c
        /*0024*/ 	.byte	0x00, 0xf0, 0x11, 0x00


	//----- nvinfo : EIATTR_KPARAM_INFO
	.align		4
.L_247:
        /*0028*/ 	.byte	0x04, 0x17
        /*002a*/ 	.short	(.L_249 - .L_248)
.L_248:
        /*002c*/ 	.word	0x00000000
        /*0030*/ 	.short	0x000e
        /*0032*/ 	.short	0x0058
        /*0034*/ 	.byte	0x00, 0xf0, 0x11, 0x00


	//----- nvinfo : EIATTR_KPARAM_INFO
	.align		4
.L_249:
        /*0038*/ 	.byte	0x04, 0x17
        /*003a*/ 	.short	(.L_251 - .L_250)
.L_250:
        /*003c*/ 	.word	0x00000000
        /*0040*/ 	.short	0x000d
        /*0042*/ 	.short	0x0050
        /*0044*/ 	.byte	0x00, 0xf0, 0x21, 0x00


	//----- nvinfo : EIATTR_KPARAM_INFO
	.align		4
.L_251:
        /*0048*/ 	.byte	0x04, 0x17
        /*004a*/ 	.short	(.L_253 - .L_252)
.L_252:
        /*004c*/ 	.word	0x00000000
        /*0050*/ 	.short	0x000c
        /*0052*/ 	.short	0x0048
        /*0054*/ 	.byte	0x00, 0xf0, 0x21, 0x00


	//----- nvinfo : EIATTR_KPARAM_INFO
	.align		4
.L_253:
        /*0058*/ 	.byte	0x04, 0x17
        /*005a*/ 	.short	(.L_255 - .L_254)
.L_254:
        /*005c*/ 	.word	0x00000000
        /*0060*/ 	.short	0x000b
        /*0062*/ 	.short	0x0040
        /*0064*/ 	.byte	0x00, 0xf0, 0x21, 0x00


	//----- nvinfo : EIATTR_KPARAM_INFO
	.align		4
.L_255:
        /*0068*/ 	.byte	0x04, 0x17
        /*006a*/ 	.short	(.L_257 - .L_256)
.L_256:
        /*006c*/ 	.word	0x00000000
        /*0070*/ 	.short	0x000a
        /*0072*/ 	.short	0x0038
        /*0074*/ 	.byte	0x00, 0xf0, 0x21, 0x00


	//----- nvinfo : EIATTR_KPARAM_INFO
	.align		4
.L_257:
        /*0078*/ 	.byte	0x04, 0x17
        /*007a*/ 	.short	(.L_259 - .L_258)
.L_258:
        /*007c*/ 	.word	0x00000000
        /*0080*/ 	.short	0x0009
        /*0082*/ 	.short	0x0030
        /*0084*/ 	.byte	0x00, 0xf0, 0x21, 0x00


	//----- nvinfo : EIATTR_KPARAM_INFO
	.align		4
.L_259:
        /*0088*/ 	.byte	0x04, 0x17
        /*008a*/ 	.short	(.L_261 - .L_260)
.L_260:
        /*008c*/ 	.word	0x00000000
        /*0090*/ 	.short	0x0008
        /*0092*/ 	.short	0x0028
        /*0094*/ 	.byte	0x00, 0xf0, 0x21, 0x00


	//----- nvinfo : EIATTR_KPARAM_INFO
	.align		4
.L_261:
        /*0098*/ 	.byte	0x04, 0x17
        /*009a*/ 	.short	(.L_263 - .L_262)
.L_262:
        /*009c*/ 	.word	0x00000000
        /*00a0*/ 	.short	0x0007
        /*00a2*/ 	.short	0x0020
        /*00a4*/ 	.byte	0x00, 0xf0, 0x21, 0x00


	//----- nvinfo : EIATTR_KPARAM_INFO
	.align		4
.L_263:
        /*00a8*/ 	.byte	0x04, 0x17
        /*00aa*/ 	.short	(.L_265 - .L_264)
.L_264:
        /*00ac*/ 	.word	0x00000000
        /*00b0*/ 	.short	0x0006
        /*00b2*/ 	.short	0x0018
        /*00b4*/ 	.byte	0x00, 0xf0, 0x21, 0x00


	//----- nvinfo : EIATTR_KPARAM_INFO
	.align		4
.L_265:
        /*00b8*/ 	.byte	0x04, 0x17
        /*00ba*/ 	.short	(.L_267 - .L_266)
.L_266:
        /*00bc*/ 	.word	0x00000000
        /*00c0*/ 	.short	0x0005
        /*00c2*/ 	.short	0x0014
        /*00c4*/ 	.byte	0x00, 0xf0, 0x11, 0x00


	//----- nvinfo : EIATTR_KPARAM_INFO
	.align		4
.L_267:
        /*00c8*/ 	.byte	0x04, 0x17
        /*00ca*/ 	.short	(.L_269 - .L_268)
.L_268:
        /*00cc*/ 	.word	0x00000000
        /*00d0*/ 	.short	0x0004
        /*00d2*/ 	.short	0x0010
        /*00d4*/ 	.byte	0x00, 0xf0, 0x11, 0x00


	//----- nvinfo : EIATTR_KPARAM_INFO
	.align		4
.L_269:
        /*00d8*/ 	.byte	0x04, 0x17
        /*00da*/ 	.short	(.L_271 - .L_270)
.L_270:
        /*00dc*/ 	.word	0x00000000
        /*00e0*/ 	.short	0x0003
        /*00e2*/ 	.short	0x000c
        /*00e4*/ 	.byte	0x00, 0xf0, 0x11, 0x00


	//----- nvinfo : EIATTR_KPARAM_INFO
	.align		4
.L_271:
        /*00e8*/ 	.byte	0x04, 0x17
        /*00ea*/ 	.short	(.L_273 - .L_272)
.L_272:
        /*00ec*/ 	.word	0x00000000
        /*00f0*/ 	.short	0x0002
        /*00f2*/ 	.short	0x0008
        /*00f4*/ 	.byte	0x00, 0xf0, 0x11, 0x00


	//----- nvinfo : EIATTR_KPARAM_INFO
	.align		4
.L_273:
        /*00f8*/ 	.byte	0x04, 0x17
        /*00fa*/ 	.short	(.L_275 - .L_274)
.L_274:
        /*00fc*/ 	.word	0x00000000
        /*0100*/ 	.short	0x0001
        /*0102*/ 	.short	0x0004
        /*0104*/ 	.byte	0x00, 0xf0, 0x11, 0x00


	//----- nvinfo : EIATTR_KPARAM_INFO
	.align		4
.L_275:
        /*0108*/ 	.byte	0x04, 0x17
        /*010a*/ 	.short	(.L_277 - .L_276)
.L_276:
        /*010c*/ 	.word	0x00000000
        /*0110*/ 	.short	0x0000
        /*0112*/ 	.short	0x0000
        /*0114*/ 	.byte	0x00, 0xf0, 0x11, 0x00


	//----- nvinfo : EIATTR_SPARSE_MMA_MASK
	.align		4
.L_277:
        /*0118*/ 	.byte	0x03, 0x50
        /*011a*/ 	.short	0x0000


	//----- nvinfo : EIATTR_MAXREG_COUNT
	.align		4
        /*011c*/ 	.byte	0x03, 0x1b
        /*011e*/ 	.short	0x00ff


	//----- nvinfo : EIATTR_EXIT_INSTR_OFFSETS
	.align		4
        /*0120*/ 	.byte	0x04, 0x1c
        /*0122*/ 	.short	(.L_279 - .L_278)


	//   ....[0]....
.L_278:
        /*0124*/ 	.word	0x00000050


	//   ....[1]....
        /*0128*/ 	.word	0x00003160


	//----- nvinfo : EIATTR_MAX_THREADS
	.align		4
.L_279:
        /*012c*/ 	.byte	0x04, 0x05
        /*012e*/ 	.short	(.L_281 - .L_280)
.L_280:
        /*0130*/ 	.word	0x00000080
        /*0134*/ 	.word	0x00000001
        /*0138*/ 	.word	0x00000001


	//----- nvinfo : EIATTR_CRS_STACK_SIZE
	.align		4
.L_281:
        /*013c*/ 	.byte	0x04, 0x1e
        /*013e*/ 	.short	(.L_283 - .L_282)
.L_282:
        /*0140*/ 	.word	0x00000000


	//----- nvinfo : EIATTR_CBANK_PARAM_SIZE
	.align		4
.L_283:
        /*0144*/ 	.byte	0x03, 0x19
        /*0146*/ 	.short	0x0064


	//----- nvinfo : EIATTR_PARAM_CBANK
	.align		4
        /*0148*/ 	.byte	0x04, 0x0a
        /*014a*/ 	.short	(.L_285 - .L_284)
	.align		4
.L_284:
        /*014c*/ 	.word	index@(.nv.constant0.nvkernel__ZN25_INTERNAL_4_ft_c_edb84aa710cffts2_posEiiii_F1L710_10)
        /*0150*/ 	.short	0x0210
        /*0152*/ 	.short	0x0064


	//----- nvinfo : EIATTR_SW_WAR
	.align		4
.L_285:
        /*0154*/ 	.byte	0x04, 0x36
        /*0156*/ 	.short	(.L_287 - .L_286)
.L_286:
        /*0158*/ 	.word	0x00000008
.L_287:


//--------------------- .nv.info.nvkernel__ZN25_INTERNAL_4_ft_c_edb84aa710cffts1_negEiiii_F1L601_8 --------------------------
	.section	.nv.info.nvkernel__ZN25_INTERNAL_4_ft_c_edb84aa710cffts1_negEiiii_F1L601_8,"",@"SHT_CUDA_INFO"
	.sectionflags	@""
	.align	4


	//----- nvinfo : EIATTR_CUDA_API_VERSION
	.align		4
        /*0000*/ 	.byte	0x04, 0x37
        /*0002*/ 	.short	(.L_289 - .L_288)
.L_288:
        /*0004*/ 	.word	0x00000081


	//----- nvinfo : EIATTR_KPARAM_INFO
	.align		4
.L_289:
        /*0008*/ 	.byte	0x04, 0x17
        /*000a*/ 	.short	(.L_291 - .L_290)
.L_290:
        /*000c*/ 	.word	0x00000000
        /*0010*/ 	.short	0x0010
        /*0012*/ 	.short	0x0060
        /*0014*/ 	.byte	0x00, 0xf0, 0x11, 0x00


	//----- nvinfo : EIATTR_KPARAM_INFO
	.align		4
.L_291:
        /*0018*/ 	.byte	0x04, 0x17
        /*001a*/ 	.short	(.L_293 - .L_292)
.L_292:
        /*001c*/ 	.word	0x00000000
        /*0020*/ 	.short	0x000f
        /*0022*/ 	.short	0x005c
        /*0024*/ 	.byte	0x00, 0xf0, 0x11, 0x00


	//----- nvinfo : EIATTR_KPARAM_INFO
	.align		4
.L_293:
        /*0028*/ 	.byte	0x04, 0x17
        /*002a*/ 	.short	(.L_295 - .L_294)
.L_294:
        /*002c*/ 	.word	0x00000000
        /*0030*/ 	.short	0x000e
        /*0032*/ 	.short	0x0058
        /*0034*/ 	.byte	0x00, 0xf0, 0x11, 0x00


	//----- nvinfo : EIATTR_KPARAM_INFO
	.align		4
.L_295:
        /*0038*/ 	.byte	0x04, 0x17
        /*003a*/ 	.short	(.L_297 - .L_296)
.L_296:
        /*003c*/ 	.word	0x00000000
        /*0040*/ 	.short	0x000d
        /*0042*/ 	.short	0x0050
        /*0044*/ 	.byte	0x00, 0xf0, 0x21, 0x00


	//----- nvinfo : EIATTR_KPARAM_INFO
	.align		4
.L_297:
        /*0048*/ 	.byte	0x04, 0x17
        /*004a*/ 	.short	(.L_299 - .L_298)
.L_298:
        /*004c*/ 	.word	0x00000000
        /*0050*/ 	.short	0x000c
        /*0052*/ 	.short	0x0048
        /*0054*/ 	.byte	0x00, 0xf0, 0x21, 0x00


	//----- nvinfo : EIATTR_KPARAM_INFO
	.align		4
.L_299:
        /*0058*/ 	.byte	0x04, 0x17
        /*005a*/ 	.short	(.L_301 - .L_300)
.L_300:
        /*005c*/ 	.word	0x00000000
        /*0060*/ 	.short	0x000b
        /*0062*/ 	.short	0x0040
        /*0064*/ 	.byte	0x00, 0xf0, 0x21, 0x00


	//----- nvinfo : EIATTR_KPARAM_INFO
	.align		4
.L_301:
        /*0068*/ 	.byte	0x04, 0x17
        /*006a*/ 	.short	(.L_303 - .L_302)
.L_302:
        /*006c*/ 	.word	0x00000000
        /*0070*/ 	.short	0x000a
        /*0072*/ 	.short	0x0038
        /*0074*/ 	.byte	0x00, 0xf0, 0x21, 0x00


	//----- nvinfo : EIATTR_KPARAM_INFO
	.align		4
.L_303:
        /*0078*/ 	.byte	0x04, 0x17
        /*007a*/ 	.short	(.L_305 - .L_304)
.L_304:
        /*007c*/ 	.word	0x00000000
        /*0080*/ 	.short	0x0009
        /*0082*/ 	.short	0x0030
        /*0084*/ 	.byte	0x00, 0xf0, 0x21, 0x00


	//----- nvinfo : EIATTR_KPARAM_INFO
	.align		4
.L_305:
        /*0088*/ 	.byte	0x04, 0x17
        /*008a*/ 	.short	(.L_307 - .L_306)
.L_306:
        /*008c*/ 	.word	0x00000000
        /*0090*/ 	.short	0x0008
        /*0092*/ 	.short	0x0028
        /*0094*/ 	.byte	0x00, 0xf0, 0x21, 0x00


	//----- nvinfo : EIATTR_KPARAM_INFO
	.align		4
.L_307:
        /*0098*/ 	.byte	0x04, 0x17
        /*009a*/ 	.short	(.L_309 - .L_308)
.L_308:
        /*009c*/ 	.word	0x00000000
        /*00a0*/ 	.short	0x0007
        /*00a2*/ 	.short	0x0020
        /*00a4*/ 	.byte	0x00, 0xf0, 0x21, 0x00


	//----- nvinfo : EIATTR_KPARAM_INFO
	.align		4
.L_309:
        /*00a8*/ 	.byte	0x04, 0x17
        /*00aa*/ 	.short	(.L_311 - .L_310)
.L_310:
        /*00ac*/ 	.word	0x00000000
        /*00b0*/ 	.short	0x0006
        /*00b2*/ 	.short	0x0018
        /*00b4*/ 	.byte	0x00, 0xf0, 0x21, 0x00


	//----- nvinfo : EIATTR_KPARAM_INFO
	.align		4
.L_311:
        /*00b8*/ 	.byte	0x04, 0x17
        /*00ba*/ 	.short	(.L_313 - .L_312)
.L_312:
        /*00bc*/ 	.word	0x00000000
        /*00c0*/ 	.short	0x0005
        /*00c2*/ 	.short	0x0014
        /*00c4*/ 	.byte	0x00, 0xf0, 0x11, 0x00


	//----- nvinfo : EIATTR_KPARAM_INFO
	.align		4
.L_313:
        /*00c8*/ 	.byte	0x04, 0x17
        /*00ca*/ 	.short	(.L_315 - .L_314)
.L_314:
        /*00cc*/ 	.word	0x00000000
        /*00d0*/ 	.short	0x0004
        /*00d2*/ 	.short	0x0010
        /*00d4*/ 	.byte	0x00, 0xf0, 0x11, 0x00


	//----- nvinfo : EIATTR_KPARAM_INFO
	.align		4
.L_315:
        /*00d8*/ 	.byte	0x04, 0x17
        /*00da*/ 	.short	(.L_317 - .L_316)
.L_316:
        /*00dc*/ 	.word	0x00000000
        /*00e0*/ 	.short	0x0003
        /*00e2*/ 	.short	0x000c
        /*00e4*/ 	.byte	0x00, 0xf0, 0x11, 0x00


	//----- nvinfo : EIATTR_KPARAM_INFO
	.align		4
.L_317:
        /*00e8*/ 	.byte	0x04, 0x17
        /*00ea*/ 	.short	(.L_319 - .L_318)
.L_318:
        /*00ec*/ 	.word	0x00000000
        /*00f0*/ 	.short	0x0002
        /*00f2*/ 	.short	0x0008
        /*00f4*/ 	.byte	0x00, 0xf0, 0x11, 0x00


	//----- nvinfo : EIATTR_KPARAM_INFO
	.align		4
.L_319:
        /*00f8*/ 	.byte	0x04, 0x17
        /*00fa*/ 	.short	(.L_321 - .L_320)
.L_320:
        /*00fc*/ 	.word	0x00000000
        /*0100*/ 	.short	0x0001
        /*0102*/ 	.short	0x0004
        /*0104*/ 	.byte	0x00, 0xf0, 0x11, 0x00


	//----- nvinfo : EIATTR_KPARAM_INFO
	.align		4
.L_321:
        /*0108*/ 	.byte	0x04, 0x17
        /*010a*/ 	.short	(.L_323 - .L_322)
.L_322:
        /*010c*/ 	.word	0x00000000
        /*0110*/ 	.short	0x0000
        /*0112*/ 	.short	0x0000
        /*0114*/ 	.byte	0x00, 0xf0, 0x11, 0x00


	//----- nvinfo : EIATTR_SPARSE_MMA_MASK
	.align		4
.L_323:
        /*0118*/ 	.byte	0x03, 0x50
        /*011a*/ 	.short	0x0000


	//----- nvinfo : EIATTR_MAXREG_COUNT
	.align		4
        /*011c*/ 	.byte	0x03, 0x1b
        /*011e*/ 	.short	0x00ff


	//----- nvinfo : EIATTR_EXIT_INSTR_OFFSETS
	.align		4
        /*0120*/ 	.byte	0x04, 0x1c
        /*0122*/ 	.short	(.L_325 - .L_324)


	//   ....[0]....
.L_324:
        /*0124*/ 	.word	0x00000050


	//   ....[1]....
        /*0128*/ 	.word	0x00002ef0


	//----- nvinfo : EIATTR_MAX_THREADS
	.align		4
.L_325:
        /*012c*/ 	.byte	0x04, 0x05
        /*012e*/ 	.short	(.L_327 - .L_326)
.L_326:
        /*0130*/ 	.word	0x00000080
        /*0134*/ 	.word	0x00000001
        /*0138*/ 	.word	0x00000001


	//----- nvinfo : EIATTR_CRS_STACK_SIZE
	.align		4
.L_327:
        /*013c*/ 	.byte	0x04, 0x1e
        /*013e*/ 	.short	(.L_329 - .L_328)
.L_328:
        /*0140*/ 	.word	0x00000000


	//----- nvinfo : EIATTR_CBANK_PARAM_SIZE
	.align		4
.L_329:
        /*0144*/ 	.byte	0x03, 0x19
        /*0146*/ 	.short	0x0064


	//----- nvinfo : EIATTR_PARAM_CBANK
	.align		4
        /*0148*/ 	.byte	0x04, 0x0a
        /*014a*/ 	.short	(.L_331 - .L_330)
	.align		4
.L_330:
        /*014c*/ 	.word	index@(.nv.constant0.nvkernel__ZN25_INTERNAL_4_ft_c_edb84aa710cffts1_negEiiii_F1L601_8)
        /*0150*/ 	.short	0x0210
        /*0152*/ 	.short	0x0064


	//----- nvinfo : EIATTR_SW_WAR
	.align		4
.L_331:
        /*0154*/ 	.byte	0x04, 0x36
        /*0156*/ 	.short	(.L_333 - .L_332)
.L_332:
        /*0158*/ 	.word	0x00000008
.L_333:


//--------------------- .nv.info.nvkernel__ZN25_INTERNAL_4_ft_c_edb84aa710cffts1_posEiiii_F1L493_6 --------------------------
	.section	.nv.info.nvkernel__ZN25_INTERNAL_4_ft_c_edb84aa710cffts1_posEiiii_F1L493_6,"",@"SHT_CUDA_INFO"
	.sectionflags	@""
	.align	4


	//----- nvinfo : EIATTR_CUDA_API_VERSION
	.align		4
        /*0000*/ 	.byte	0x04, 0x37
        /*0002*/ 	.short	(.L_335 - .L_334)
.L_334:
        /*0004*/ 	.word	0x00000081


	//----- nvinfo : EIATTR_KPARAM_INFO
	.align		4
.L_335:
        /*0008*/ 	.byte	0x04, 0x17
        /*000a*/ 	.short	(.L_337 - .L_336)
.L_336:
        /*000c*/ 	.word	0x00000000
        /*0010*/ 	.short	0x0010
        /*0012*/ 	.short	0x0060
        /*0014*/ 	.byte	0x00, 0xf0, 0x11, 0x00


	//----- nvinfo : EIATTR_KPARAM_INFO
	.align		4
.L_337:
        /*0018*/ 	.byte	0x04, 0x17
        /*001a*/ 	.short	(.L_339 - .L_338)
.L_338:
        /*001c*/ 	.word	0x00000000
        /*0020*/ 	.short	0x000f
        /*0022*/ 	.short	0x005c
        /*0024*/ 	.byte	0x00, 0xf0, 0x11, 0x00


	//----- nvinfo : EIATTR_KPARAM_INFO
	.align		4
.L_339:
        /*0028*/ 	.byte	0x04, 0x17
        /*002a*/ 	.short	(.L_341 - .L_340)
.L_340:
        /*002c*/ 	.word	0x00000000
        /*0030*/ 	.short	0x000e
        /*0032*/ 	.short	0x0058
        /*0034*/ 	.byte	0x00, 0xf0, 0x11, 0x00


	//----- nvinfo : EIATTR_KPARAM_INFO
	.align		4
.L_341:
        /*0038*/ 	.byte	0x04, 0x17
        /*003a*/ 	.short	(.L_343 - .L_342)
.L_342:
        /*003c*/ 	.word	0x00000000
        /*0040*/ 	.short	0x000d
        /*0042*/ 	.short	0x0050
        /*0044*/ 	.byte	0x00, 0xf0, 0x21, 0x00


	//----- nvinfo : EIATTR_KPARAM_INFO
	.align		4
.L_343:
        /*0048*/ 	.byte	0x04, 0x17
        /*004a*/ 	.short	(.L_345 - .L_344)
.L_344:
        /*004c*/ 	.word	0x00000000
        /*0050*/ 	.short	0x000c
        /*0052*/ 	.short	0x0048
        /*0054*/ 	.byte	0x00, 0xf0, 0x21, 0x00


	//----- nvinfo : EIATTR_KPARAM_INFO
	.align		4
.L_345:
        /*0058*/ 	.byte	0x04, 0x17
        /*005a*/ 	.short	(.L_347 - .L_346)
.L_346:
        /*005c*/ 	.word	0x00000000
        /*0060*/ 	.short	0x000b
        /*0062*/ 	.short	0x0040
        /*0064*/ 	.byte	0x00, 0xf0, 0x21, 0x00


	//----- nvinfo : EIATTR_KPARAM_INFO
	.align		4
.L_347:
        /*0068*/ 	.byte	0x04, 0x17
        /*006a*/ 	.short	(.L_349 - .L_348)
.L_348:
        /*006c*/ 	.word	0x00000000
        /*0070*/ 	.short	0x000a
        /*0072*/ 	.short	0x0038
        /*0074*/ 	.byte	0x00, 0xf0, 0x21, 0x00


	//----- nvinfo : EIATTR_KPARAM_INFO
	.align		4
.L_349:
        /*0078*/ 	.byte	0x04, 0x17
        /*007a*/ 	.short	(.L_351 - .L_350)
.L_350:
        /*007c*/ 	.word	0x00000000
        /*0080*/ 	.short	0x0009
        /*0082*/ 	.short	0x0030
        /*0084*/ 	.byte	0x00, 0xf0, 0x21, 0x00


	//----- nvinfo : EIATTR_KPARAM_INFO
	.align		4
.L_351:
        /*0088*/ 	.byte	0x04, 0x17
        /*008a*/ 	.short	(.L_353 - .L_352)
.L_352:
        /*008c*/ 	.word	0x00000000
        /*0090*/ 	.short	0x0008
        /*0092*/ 	.short	0x0028
        /*0094*/ 	.byte	0x00, 0xf0, 0x21, 0x00


	//----- nvinfo : EIATTR_KPARAM_INFO
	.align		4
.L_353:
        /*0098*/ 	.byte	0x04, 0x17
        /*009a*/ 	.short	(.L_355 - .L_354)
.L_354:
        /*009c*/ 	.word	0x00000000
        /*00a0*/ 	.short	0x0007
        /*00a2*/ 	.short	0x0020
        /*00a4*/ 	.byte	0x00, 0xf0, 0x21, 0x00


	//----- nvinfo : EIATTR_KPARAM_INFO
	.align		4
.L_355:
        /*00a8*/ 	.byte	0x04, 0x17
        /*00aa*/ 	.short	(.L_357 - .L_356)
.L_356:
        /*00ac*/ 	.word	0x00000000
        /*00b0*/ 	.short	0x0006
        /*00b2*/ 	.short	0x0018
        /*00b4*/ 	.byte	0x00, 0xf0, 0x21, 0x00


	//----- nvinfo : EIATTR_KPARAM_INFO
	.align		4
.L_357:
        /*00b8*/ 	.byte	0x04, 0x17
        /*00ba*/ 	.short	(.L_359 - .L_358)
.L_358:
        /*00bc*/ 	.word	0x00000000
        /*00c0*/ 	.short	0x0005
        /*00c2*/ 	.short	0x0014
        /*00c4*/ 	.byte	0x00, 0xf0, 0x11, 0x00


	//----- nvinfo : EIATTR_KPARAM_INFO
	.align		4
.L_359:
        /*00c8*/ 	.byte	0x04, 0x17
        /*00ca*/ 	.short	(.L_361 - .L_360)
.L_360:
        /*00cc*/ 	.word	0x00000000
        /*00d0*/ 	.short	0x0004
        /*00d2*/ 	.short	0x0010
        /*00d4*/ 	.byte	0x00, 0xf0, 0x11, 0x00


	//----- nvinfo : EIATTR_KPARAM_INFO
	.align		4
.L_361:
        /*00d8*/ 	.byte	0x04, 0x17
        /*00da*/ 	.short	(.L_363 - .L_362)
.L_362:
        /*00dc*/ 	.word	0x00000000
        /*00e0*/ 	.short	0x0003
        /*00e2*/ 	.short	0x000c
        /*00e4*/ 	.byte	0x00, 0xf0, 0x11, 0x00


	//----- nvinfo : EIATTR_KPARAM_INFO
	.align		4
.L_363:
        /*00e8*/ 	.byte	0x04, 0x17
        /*00ea*/ 	.short	(.L_365 - .L_364)
.L_364:
        /*00ec*/ 	.word	0x00000000
        /*00f0*/ 	.short	0x0002
        /*00f2*/ 	.short	0x0008
        /*00f4*/ 	.byte	0x00, 0xf0, 0x11, 0x00


	//----- nvinfo : EIATTR_KPARAM_INFO
	.align		4
.L_365:
        /*00f8*/ 	.byte	0x04, 0x17
        /*00fa*/ 	.short	(.L_367 - .L_366)
.L_366:
        /*00fc*/ 	.word	0x00000000
        /*0100*/ 	.short	0x0001
        /*0102*/ 	.short	0x0004
        /*0104*/ 	.byte	0x00, 0xf0, 0x11, 0x00


	//----- nvinfo : EIATTR_KPARAM_INFO
	.align		4
.L_367:
        /*0108*/ 	.byte	0x04, 0x17
        /*010a*/ 	.short	(.L_369 - .L_368)
.L_368:
        /*010c*/ 	.word	0x00000000
        /*0110*/ 	.short	0x0000
        /*0112*/ 	.short	0x0000
        /*0114*/ 	.byte	0x00, 0xf0, 0x11, 0x00


	//----- nvinfo : EIATTR_SPARSE_MMA_MASK
	.align		4
.L_369:
        /*0118*/ 	.byte	0x03, 0x50
        /*011a*/ 	.short	0x0000


	//----- nvinfo : EIATTR_MAXREG_COUNT
	.align		4
        /*011c*/ 	.byte	0x03, 0x1b
        /*011e*/ 	.short	0x00ff


	//----- nvinfo : EIATTR_EXIT_INSTR_OFFSETS
	.align		4
        /*0120*/ 	.byte	0x04, 0x1c
        /*0122*/ 	.short	(.L_371 - .L_370)


	//   ....[0]....
.L_370:
        /*0124*/ 	.word	0x00000050


	//   ....[1]....
        /*0128*/ 	.word	0x00002ef0


	//----- nvinfo : EIATTR_MAX_THREADS
	.align		4
.L_371:
        /*012c*/ 	.byte	0x04, 0x05
        /*012e*/ 	.short	(.L_373 - .L_372)
.L_372:
        /*0130*/ 	.word	0x00000080
        /*0134*/ 	.word	0x00000001
        /*0138*/ 	.word	0x00000001


	//----- nvinfo : EIATTR_CRS_STACK_SIZE
	.align		4
.L_373:
        /*013c*/ 	.byte	0x04, 0x1e
        /*013e*/ 	.short	(.L_375 - .L_374)
.L_374:
        /*0140*/ 	.word	0x00000000


	//----- nvinfo : EIATTR_CBANK_PARAM_SIZE
	.align		4
.L_375:
        /*0144*/ 	.byte	0x03, 0x19
        /*0146*/ 	.short	0x0064


	//----- nvinfo : EIATTR_PARAM_CBANK
	.align		4
        /*0148*/ 	.byte	0x04, 0x0a
        /*014a*/ 	.short	(.L_377 - .L_376)
	.align		4
.L_376:
        /*014c*/ 	.word	index@(.nv.constant0.nvkernel__ZN25_INTERNAL_4_ft_c_edb84aa710cffts1_posEiiii_F1L493_6)
        /*0150*/ 	.short	0x0210
        /*0152*/ 	.short	0x0064


	//----- nvinfo : EIATTR_SW_WAR
	.align		4
.L_377:
        /*0154*/ 	.byte	0x04, 0x36
        /*0156*/ 	.short	(.L_379 - .L_378)
.L_378:
        /*0158*/ 	.word	0x00000008
.L_379:


//--------------------- .nv.info.nvkernel__ZN25_INTERNAL_4_ft_c_edb84aa76evolveEiii_F1L257_4 --------------------------
	.section	.nv.info.nvkernel__ZN25_INTERNAL_4_ft_c_edb84aa76evolveEiii_F1L257_4,"",@"SHT_CUDA_INFO"
	.sectionflags	@""
	.align	4


	//----- nvinfo : EIATTR_CUDA_API_VERSION
	.align		4
        /*0000*/ 	.byte	0x04, 0x37
        /*0002*/ 	.short	(.L_381 - .L_380)
.L_380:
        /*0004*/ 	.word	0x00000081


	//----- nvinfo : EIATTR_KPARAM_INFO
	.align		4
.L_381:
        /*0008*/ 	.byte	0x04, 0x17
        /*000a*/ 	.short	(.L_383 - .L_382)
.L_382:
        /*000c*/ 	.word	0x00000000
        /*0010*/ 	.short	0x0009
        /*0012*/ 	.short	0x003c
        /*0014*/ 	.byte	0x00, 0xf0, 0x11, 0x00


	//----- nvinfo : EIATTR_KPARAM_INFO
	.align		4
.L_383:
        /*0018*/ 	.byte	0x04, 0x17
        /*001a*/ 	.short	(.L_385 - .L_384)
.L_384:
        /*001c*/ 	.word	0x00000000
        /*0020*/ 	.short	0x0008
        /*0022*/ 	.short	0x0038
        /*0024*/ 	.byte	0x00, 0xf0, 0x11, 0x00


	//----- nvinfo : EIATTR_KPARAM_INFO
	.align		4
.L_385:
        /*0028*/ 	.byte	0x04, 0x17
        /*002a*/ 	.short	(.L_387 - .L_386)
.L_386:
        /*002c*/ 	.word	0x00000000
        /*0030*/ 	.short	0x0007
        /*0032*/ 	.short	0x0030
        /*0034*/ 	.byte	0x00, 0xf0, 0x21, 0x00


	//----- nvinfo : EIATTR_KPARAM_INFO
	.align		4
.L_387:
        /*0038*/ 	.byte	0x04, 0x17
        /*003a*/ 	.short	(.L_389 - .L_388)
.L_388:
        /*003c*/ 	.word	0x00000000
        /*0040*/ 	.short	0x0006
        /*0042*/ 	.short	0x0028
        /*0044*/ 	.byte	0x00, 0xf0, 0x21, 0x00


	//----- nvinfo : EIATTR_KPARAM_INFO
	.align		4
.L_389:
        /*0048*/ 	.byte	0x04, 0x17
        /*004a*/ 	.short	(.L_391 - .L_390)
.L_390:
        /*004c*/ 	.word	0x00000000
        /*0050*/ 	.short	0x0005
        /*0052*/ 	.short	0x0020
        /*0054*/ 	.byte	0x00, 0xf0, 0x21, 0x00


	//----- nvinfo : EIATTR_KPARAM_INFO
	.align		4
.L_391:
        /*0058*/ 	.byte	0x04, 0x17
        /*005a*/ 	.short	(.L_393 - .L_392)
.L_392:
        /*005c*/ 	.word	0x00000000
        /*0060*/ 	.short	0x0004
        /*0062*/ 	.short	0x0018
        /*0064*/ 	.byte	0x00, 0xf0, 0x21, 0x00


	//----- nvinfo : EIATTR_KPARAM_INFO
	.align		4
.L_393:
        /*0068*/ 	.byte	0x04, 0x17
        /*006a*/ 	.short	(.L_395 - .L_394)
.L_394:
        /*006c*/ 	.word	0x00000000
        /*0070*/ 	.short	0x0003
        /*0072*/ 	.short	0x0010
        /*0074*/ 	.byte	0x00, 0xf0, 0x21, 0x00


	//----- nvinfo : EIATTR_KPARAM_INFO
	.align		4
.L_395:
        /*0078*/ 	.byte	0x04, 0x17
        /*007a*/ 	.short	(.L_397 - .L_396)
.L_396:
        /*007c*/ 	.word	0x00000000
        /*0080*/ 	.short	0x0002
        /*0082*/ 	.short	0x0008
        /*0084*/ 	.byte	0x00, 0xf0, 0x11, 0x00


	//----- nvinfo : EIATTR_KPARAM_INFO
	.align		4
.L_397:
        /*0088*/ 	.byte	0x04, 0x17
        /*008a*/ 	.short	(.L_399 - .L_398)
.L_398:
        /*008c*/ 	.word	0x00000000
        /*0090*/ 	.short	0x0001
        /*0092*/ 	.short	0x0004
        /*0094*/ 	.byte	0x00, 0xf0, 0x11, 0x00


	//----- nvinfo : EIATTR_KPARAM_INFO
	.align		4
.L_399:
        /*0098*/ 	.byte	0x04, 0x17
        /*009a*/ 	.short	(.L_401 - .L_400)
.L_400:
        /*009c*/ 	.word	0x00000000
        /*00a0*/ 	.short	0x0000
        /*00a2*/ 	.short	0x0000
        /*00a4*/ 	.byte	0x00, 0xf0, 0x11, 0x00


	//----- nvinfo : EIATTR_SPARSE_MMA_MASK
	.align		4
.L_401:
        /*00a8*/ 	.byte	0x03, 0x50
        /*00aa*/ 	.short	0x0000


	//----- nvinfo : EIATTR_MAXREG_COUNT
	.align		4
        /*00ac*/ 	.byte	0x03, 0x1b
        /*00ae*/ 	.short	0x00ff


	//----- nvinfo : EIATTR_EXIT_INSTR_OFFSETS
	.align		4
        /*00b0*/ 	.byte	0x04, 0x1c
        /*00b2*/ 	.short	(.L_403 - .L_402)


	//   ....[0]....
.L_402:
        /*00b4*/ 	.word	0x000000b0


	//   ....[1]....
        /*00b8*/ 	.word	0x00000a30


	//----- nvinfo : EIATTR_MAX_THREADS
	.align		4
.L_403:
        /*00bc*/ 	.byte	0x04, 0x05
        /*00be*/ 	.short	(.L_405 - .L_404)
.L_404:
        /*00c0*/ 	.word	0x00000080
        /*00c4*/ 	.word	0x00000001
        /*00c8*/ 	.word	0x00000001


	//----- nvinfo : EIATTR_CRS_STACK_SIZE
	.align		4
.L_405:
        /*00cc*/ 	.byte	0x04, 0x1e
        /*00ce*/ 	.short	(.L_407 - .L_406)
.L_406:
        /*00d0*/ 	.word	0x00000000


	//----- nvinfo : EIATTR_CBANK_PARAM_SIZE
	.align		4
.L_407:
        /*00d4*/ 	.byte	0x03, 0x19
        /*00d6*/ 	.short	0x0040


	//----- nvinfo : EIATTR_PARAM_CBANK
	.align		4
        /*00d8*/ 	.byte	0x04, 0x0a
        /*00da*/ 	.short	(.L_409 - .L_408)
	.align		4
.L_408:
        /*00dc*/ 	.word	index@(.nv.constant0.nvkernel__ZN25_INTERNAL_4_ft_c_edb84aa76evolveEiii_F1L257_4)
        /*00e0*/ 	.short	0x0210
        /*00e2*/ 	.short	0x0040


	//----- nvinfo : EIATTR_SW_WAR
	.align		4
.L_409:
        /*00e4*/ 	.byte	0x04, 0x36
        /*00e6*/ 	.short	(.L_411 - .L_410)
.L_410:
        /*00e8*/ 	.word	0x00000008
.L_411:


//--------------------- .nv.info.nvkernel__ZN25_INTERNAL_4_ft_c_edb84aa77init_uiEiii_F1L235_2 --------------------------
	.section	.nv.info.nvkernel__ZN25_INTERNAL_4_ft_c_edb84aa77init_uiEiii_F1L235_2,"",@"SHT_CUDA_INFO"
	.sectionflags	@""
	.align	4


	//----- nvinfo : EIATTR_CUDA_API_VERSION
	.align		4
        /*0000*/ 	.byte	0x04, 0x37
        /*0002*/ 	.short	(.L_413 - .L_412)
.L_412:
        /*0004*/ 	.word	0x00000081


	//----- nvinfo : EIATTR_KPARAM_INFO
	.align		4
.L_413:
        /*0008*/ 	.byte	0x04, 0x17
        /*000a*/ 	.short	(.L_415 - .L_414)
.L_414:
        /*000c*/ 	.word	0x00000000
        /*0010*/ 	.short	0x0009
        /*0012*/ 	.short	0x003c
        /*0014*/ 	.byte	0x00, 0xf0, 0x11, 0x00


	//----- nvinfo : EIATTR_KPARAM_INFO
	.align		4
.L_415:
        /*0018*/ 	.byte	0x04, 0x17
        /*001a*/ 	.short	(.L_417 - .L_416)
.L_416:
        /*001c*/ 	.word	0x00000000
        /*0020*/ 	.short	0x0008
        /*0022*/ 	.short	0x0038
        /*0024*/ 	.byte	0x00, 0xf0, 0x11, 0x00


	//----- nvinfo : EIATTR_KPARAM_INFO
	.align		4
.L_417:
        /*0028*/ 	.byte	0x04, 0x17
        /*002a*/ 	.short	(.L_419 - .L_418)
.L_418:
        /*002c*/ 	.word	0x00000000
        /*0030*/ 	.short	0x0007
        /*0032*/ 	.short	0x0030
        /*0034*/ 	.byte	0x00, 0xf0, 0x21, 0x00


	//----- nvinfo : EIATTR_KPARAM_INFO
	.align		4
.L_419:
        /*0038*/ 	.byte	0x04, 0x17
        /*003a*/ 	.short	(.L_421 - .L_420)
.L_420:
        /*003c*/ 	.word	0x00000000
        /*0040*/ 	.short	0x0006
        /*0042*/ 	.short	0x0028
        /*0044*/ 	.byte	0x00, 0xf0, 0x21, 0x00


	//----- nvinfo : EIATTR_KPARAM_INFO
	.align		4
.L_421:
        /*0048*/ 	.byte	0x04, 0x17
        /*004a*/ 	.short	(.L_423 - .L_422)
.L_422:
        /*004c*/ 	.word	0x00000000
        /*0050*/ 	.short	0x0005
        /*0052*/ 	.short	0x0020
        /*0054*/ 	.byte	0x00, 0xf0, 0x21, 0x00


	//----- nvinfo : EIATTR_KPARAM_INFO
	.align		4
.L_423:
        /*0058*/ 	.byte	0x04, 0x17
        /*005a*/ 	.short	(.L_425 - .L_424)
.L_424:
        /*005c*/ 	.word	0x00000000
        /*0060*/ 	.short	0x0004
        /*0062*/ 	.short	0x0018
        /*0064*/ 	.byte	0x00, 0xf0, 0x21, 0x00


	//----- nvinfo : EIATTR_KPARAM_INFO
	.align		4
.L_425:
        /*0068*/ 	.byte	0x04, 0x17
        /*006a*/ 	.short	(.L_427 - .L_426)
.L_426:
        /*006c*/ 	.word	0x00000000
        /*0070*/ 	.short	0x0003
        /*0072*/ 	.short	0x0010
        /*0074*/ 	.byte	0x00, 0xf0, 0x21, 0x00


	//----- nvinfo : EIATTR_KPARAM_INFO
	.align		4
.L_427:
        /*0078*/ 	.byte	0x04, 0x17
        /*007a*/ 	.short	(.L_429 - .L_428)
.L_428:
        /*007c*/ 	.word	0x00000000
        /*0080*/ 	.short	0x0002
        /*0082*/ 	.short	0x0008
        /*0084*/ 	.byte	0x00, 0xf0, 0x11, 0x00


	//----- nvinfo : EIATTR_KPARAM_INFO
	.align		4
.L_429:
        /*0088*/ 	.byte	0x04, 0x17
        /*008a*/ 	.short	(.L_431 - .L_430)
.L_430:
        /*008c*/ 	.word	0x00000000
        /*0090*/ 	.short	0x0001
        /*0092*/ 	.short	0x0004
        /*0094*/ 	.byte	0x00, 0xf0, 0x11, 0x00


	//----- nvinfo : EIATTR_KPARAM_INFO
	.align		4
.L_431:
        /*0098*/ 	.byte	0x04, 0x17
        /*009a*/ 	.short	(.L_433 - .L_432)
.L_432:
        /*009c*/ 	.word	0x00000000
        /*00a0*/ 	.short	0x0000
        /*00a2*/ 	.short	0x0000
        /*00a4*/ 	.byte	0x00, 0xf0, 0x11, 0x00


	//----- nvinfo : EIATTR_SPARSE_MMA_MASK
	.align		4
.L_433:
        /*00a8*/ 	.byte	0x03, 0x50
        /*00aa*/ 	.short	0x0000


	//----- nvinfo : EIATTR_MAXREG_COUNT
	.align		4
        /*00ac*/ 	.byte	0x03, 0x1b
        /*00ae*/ 	.short	0x00ff


	//----- nvinfo : EIATTR_EXIT_INSTR_OFFSETS
	.align		4
        /*00b0*/ 	.byte	0x04, 0x1c
        /*00b2*/ 	.short	(.L_435 - .L_434)


	//   ....[0]....
.L_434:
        /*00b4*/ 	.word	0x000000b0


	//   ....[1]....
        /*00b8*/ 	.word	0x00000890


	//----- nvinfo : EIATTR_MAX_THREADS
	.align		4
.L_435:
        /*00bc*/ 	.byte	0x04, 0x05
        /*00be*/ 	.short	(.L_437 - .L_436)
.L_436:
        /*00c0*/ 	.word	0x00000080
        /*00c4*/ 	.word	0x00000001
        /*00c8*/ 	.word	0x00000001


	//----- nvinfo : EIATTR_CRS_STACK_SIZE
	.align		4
.L_437:
        /*00cc*/ 	.byte	0x04, 0x1e
        /*00ce*/ 	.short	(.L_439 - .L_438)
.L_438:
        /*00d0*/ 	.word	0x00000000


	//----- nvinfo : EIATTR_CBANK_PARAM_SIZE
	.align		4
.L_439:
        /*00d4*/ 	.byte	0x03, 0x19
        /*00d6*/ 	.short	0x0040


	//----- nvinfo : EIATTR_PARAM_CBANK
	.align		4
        /*00d8*/ 	.byte	0x04, 0x0a
        /*00da*/ 	.short	(.L_441 - .L_440)
	.align		4
.L_440:
        /*00dc*/ 	.word	index@(.nv.constant0.nvkernel__ZN25_INTERNAL_4_ft_c_edb84aa77init_uiEiii_F1L235_2)
        /*00e0*/ 	.short	0x0210
        /*00e2*/ 	.short	0x0040


	//----- nvinfo : EIATTR_SW_WAR
	.align		4
.L_441:
        /*00e4*/ 	.byte	0x04, 0x36
        /*00e6*/ 	.short	(.L_443 - .L_442)
.L_442:
        /*00e8*/ 	.word	0x00000008
.L_443:


//--------------------- .nv.callgraph             --------------------------
	.section	.nv.callgraph,"",@"SHT_CUDA_CALLGRAPH"
	.align	4
	.sectionentsize	8
	.align		4
        /*0000*/ 	.word	0x00000000
	.align		4
        /*0004*/ 	.word	0xffffffff
	.align		4
        /*0008*/ 	.word	index@(nvkernel__ZN25_INTERNAL_4_ft_c_edb84aa710cffts3_negEiiii_F1L1039_16)
	.align		4
        /*000c*/ 	.word	index@(__cuda_sm20_div_s64)
	.align		4
        /*0010*/ 	.word	index@(nvkernel__ZN25_INTERNAL_4_ft_c_edb84aa710cffts3_posEiiii_F1L929_14)
	.align		4
        /*0014*/ 	.word	index@(__cuda_sm20_div_s64)
	.align		4
        /*0018*/ 	.word	index@(nvkernel__ZN25_INTERNAL_4_ft_c_edb84aa710cffts2_negEiiii_F1L819_12)
	.align		4
        /*001c*/ 	.word	index@(__cuda_sm20_div_s64)
	.align		4
        /*0020*/ 	.word	index@(nvkernel__ZN25_INTERNAL_4_ft_c_edb84aa710cffts2_posEiiii_F1L710_10)
	.align		4
        /*0024*/ 	.word	index@(__cuda_sm20_div_s64)
	.align		4
        /*0028*/ 	.word	index@(nvkernel__ZN25_INTERNAL_4_ft_c_edb84aa710cffts1_negEiiii_F1L601_8)
	.align		4
        /*002c*/ 	.word	index@(__cuda_sm20_div_s64)
	.align		4
        /*0030*/ 	.word	index@(nvkernel__ZN25_INTERNAL_4_ft_c_edb84aa710cffts1_posEiiii_F1L493_6)
	.align		4
        /*0034*/ 	.word	index@(__cuda_sm20_div_s64)
	.align		4
        /*0038*/ 	.word	index@(nvkernel__ZN25_INTERNAL_4_ft_c_edb84aa76evolveEiii_F1L257_4)
	.align		4
        /*003c*/ 	.word	index@(__cuda_sm20_div_s64)
	.align		4
        /*0040*/ 	.word	index@(nvkernel__ZN25_INTERNAL_4_ft_c_edb84aa77init_uiEiii_F1L235_2)
	.align		4
        /*0044*/ 	.word	index@(__cuda_sm20_div_s64)
	.align		4
        /*0048*/ 	.word	0x00000000
	.align		4
        /*004c*/ 	.word	0xfffffffe
	.align		4
        /*0050*/ 	.word	0x00000000
	.align		4
        /*0054*/ 	.word	0xfffffffd
	.align		4
        /*0058*/ 	.word	0x00000000
	.align		4
        /*005c*/ 	.word	0xfffffffc


//--------------------- .text.nvkernel__ZN25_INTERNAL_4_ft_c_edb84aa78checksumEiiii_F1L1155_18 --------------------------
	.section	.text.nvkernel__ZN25_INTERNAL_4_ft_c_edb84aa78checksumEiiii_F1L1155_18,"ax",@progbits
	.sectionflags	@"SHF_BARRIERS=1"
	.align	128
        .global         nvkernel__ZN25_INTERNAL_4_ft_c_edb84aa78checksumEiiii_F1L1155_18
        .type           nvkernel__ZN25_INTERNAL_4_ft_c_edb84aa78checksumEiiii_F1L1155_18,@function
        .size           nvkernel__ZN25_INTERNAL_4_ft_c_edb84aa78checksumEiiii_F1L1155_18,(.L_x_260 - nvkernel__ZN25_INTERNAL_4_ft_c_edb84aa78checksumEiiii_F1L1155_18)
        .other          nvkernel__ZN25_INTERNAL_4_ft_c_edb84aa78checksumEiiii_F1L1155_18,@"STO_CUDA_ENTRY STV_DEFAULT"
nvkernel__ZN25_INTERNAL_4_ft_c_edb84aa78checksumEiiii_F1L1155_18:
.text.nvkernel__ZN25_INTERNAL_4_ft_c_edb84aa78checksumEiiii_F1L1155_18:
[----:B------:R-:W0:Y:S01]  /*0000*/  LDC R1, c[0x0][0x28] ;  /* 0x00000a00ff017b82 */ /* 0x000e220000000800 */
[----:B------:R-:W1:Y:S07]  /*0010*/  S2R R11, SR_CTAID.X ;  /* 0x00000000000b7919 */ /* 0x000e6e0000002500 */
[----:B------:R-:W2:Y:S01]  /*0020*/  LDC.64 R6, c[0x0][0x218] ;  /* 0x00008600ff067b82 */ /* 0x000ea20000000a00 */
[----:B------:R-:W-:Y:S02]  /*0030*/  CS2R R2, SRZ ;  /* 0x0000000000027805 */ /* 0x000fe4000001ff00 */
[----:B------:R-:W-:Y:S01]  /*0040*/  CS2R R4, SRZ ;  /* 0x0000000000047805 */ /* 0x000fe2000001ff00 */
[----:B------:R-:W1:Y:S01]  /*0050*/  S2R R0, SR_TID.X ;  /* 0x0000000000007919 */ /* 0x000e620000002100 */
[----:B------:R-:W-:Y:S01]  /*0060*/  ULDC UR4, c[0x0][0x238] ;  /* 0x00008e0000047ab9 */ /* 0x000fe20000000800 */
[----:B------:R-:W-:Y:S01]  /*0070*/  ULDC.64 UR8, c[0x0][0x208] ;  /* 0x0000820000087ab9 */ /* 0x000fe20000000a00 */
[----:B------:R-:W-:Y:S01]  /*0080*/  UIADD3 UR4, UR4, 0x1, URZ ;  /* 0x0000000104047890 */ /* 0x000fe2000fffe03f */
[----:B------:R-:W3:Y:S01]  /*0090*/  LDC.64 R8, c[0x0][0x228] ;  /* 0x00008a00ff087b82 */ /* 0x000ee20000000a00 */
[----:B------:R-:W-:Y:S01]  /*00a0*/  UMOV UR6, 0x400 ;  /* 0x0000040000067882 */ /* 0x000fe20000000000 */
[----:B------:R-:W-:Y:S01]  /*00b0*/  ULDC UR7, c[0x0][0x23c] ;  /* 0x00008f0000077ab9 */ /* 0x000fe20000000800 */
[----:B-1----:R-:W-:-:S08]  /*00c0*/  IMAD R10, R11, 0x80, R0 ;  /* 0x000000800b0a7824 */ /* 0x002fd000078e0200 */
.L_x_12:
[----:B------:R-:W-:Y:S01]  /*00d0*/  ISETP.GT.AND P0, PT, R10, 0x3ff, PT ;  /* 0x000003ff0a00780c */ /* 0x000fe20003f04270 */
[----:B------:R-:W-:-:S12]  /*00e0*/  BSSY B0, `(.L_x_10) ;  /* 0x000001b000007945 */ /* 0x000fd80003800000 */
[----:B------:R-:W-:Y:S05]  /*00f0*/  @P0 BRA `(.L_x_11) ;  /* 0x0000000000640947 */ /* 0x000fea0003800000 */
[----:B------:R-:W-:Y:S01]  /*0100*/  IMAD.MOV.U32 R13, RZ, RZ, 0x3 ;  /* 0x00000003ff0d7424 */ /* 0x000fe200078e00ff */
[C---:B------:R-:W-:Y:S01]  /*0110*/  IADD3 R11, R10.reuse, 0x1, RZ ;  /* 0x000000010a0b7810 */ /* 0x040fe20007ffe0ff */
[----:B------:R-:W-:Y:S02]  /*0120*/  IMAD.MOV.U32 R15, RZ, RZ, 0x5 ;  /* 0x00000005ff0f7424 */ /* 0x000fe400078e00ff */
[C---:B------:R-:W-:Y:S01]  /*0130*/  IMAD R13, R10.reuse, R13, 0x3 ;  /* 0x000000030a0d7424 */ /* 0x040fe200078e020d */
[----:B------:R-:W-:Y:S01]  /*0140*/  SHF.R.S32.HI R12, RZ, 0x1f, R11 ;  /* 0x0000001fff0c7819 */ /* 0x000fe2000001140b */
[----:B------:R-:W-:-:S03]  /*0150*/  IMAD R15, R10, R15, 0x5 ;  /* 0x000000050a0f7424 */ /* 0x000fc600078e020f */
[----:B------:R-:W-:Y:S02]  /*0160*/  SHF.R.S32.HI R14, RZ, 0x1f, R13 ;  /* 0x0000001fff0e7819 */ /* 0x000fe4000001140d */
[----:B------:R-:W-:Y:S02]  /*0170*/  SHF.R.S32.HI R16, RZ, 0x1f, R15 ;  /* 0x0000001fff107819 */ /* 0x000fe4000001140f */
[----:B------:R-:W-:Y:S02]  /*0180*/  LEA.HI R14, R14, R13, RZ, 0x8 ;  /* 0x0000000d0e0e7211 */ /* 0x000fe400078f40ff */
[----:B------:R-:W-:Y:S02]  /*0190*/  LEA.HI R16, R16, R15, RZ, 0x8 ;  /* 0x0000000f10107211 */ /* 0x000fe400078f40ff */
[----:B------:R-:W-:Y:S02]  /*01a0*/  LEA.HI R12, R12, R11, RZ, 0x9 ;  /* 0x0000000b0c0c7211 */ /* 0x000fe400078f48ff */
[----:B------:R-:W-:-:S02]  /*01b0*/  LOP3.LUT R14, R14, 0xffffff00, RZ, 0xc0, !PT ;  /* 0xffffff000e0e7812 */ /* 0x000fc400078ec0ff */
[----:B------:R-:W-:Y:S02]  /*01c0*/  LOP3.LUT R16, R16, 0xffffff00, RZ, 0xc0, !PT ;  /* 0xffffff0010107812 */ /* 0x000fe400078ec0ff */
[----:B------:R-:W-:Y:S01]  /*01d0*/  LOP3.LUT R12, R12, 0xfffffe00, RZ, 0xc0, !PT ;  /* 0xfffffe000c0c7812 */ /* 0x000fe200078ec0ff */
[----:B------:R-:W-:Y:S01]  /*01e0*/  IMAD.IADD R14, R13, 0x1, -R14 ;  /* 0x000000010d0e7824 */ /* 0x000fe200078e0a0e */
[----:B------:R-:W-:-:S03]  /*01f0*/  IADD3 R15, R15, -R16, RZ ;  /* 0x800000100f0f7210 */ /* 0x000fc60007ffe0ff */
[----:B------:R-:W-:Y:S02]  /*0200*/  IMAD.IADD R11, R11, 0x1, -R12 ;  /* 0x000000010b0b7824 */ /* 0x000fe400078e0a0c */
[----:B------:R-:W-:-:S04]  /*0210*/  IMAD R14, R15, UR7, R14 ;  /* 0x000000070f0e7c24 */ /* 0x000fc8000f8e020e */
[----:B------:R-:W-:-:S04]  /*0220*/  IMAD R11, R14, UR4, R11 ;  /* 0x000000040e0b7c24 */ /* 0x000fc8000f8e020b */
[----:B--2---:R-:W-:-:S04]  /*0230*/  IMAD.WIDE R12, R11, 0x8, R6 ;  /* 0x000000080b0c7825 */ /* 0x004fc800078e0206 */
[----:B---3--:R-:W-:Y:S02]  /*0240*/  IMAD.WIDE R14, R11, 0x8, R8 ;  /* 0x000000080b0e7825 */ /* 0x008fe400078e0208 */
[----:B------:R-:W2:Y:S04]  /*0250*/  LDG.E.64 R12, desc[UR8][R12.64] ;  /* 0x000000080c0c7981 */ /* 0x000ea8000c1e1b00 */
[----:B------:R-:W3:Y:S01]  /*0260*/  LDG.E.64 R14, desc[UR8][R14.64] ;  /* 0x000000080e0e7981 */ /* 0x000ee2000c1e1b00 */
[----:B--2---:R-:W-:Y:S02]  /*0270*/  DADD R4, R4, R12 ;  /* 0x0000000004047229 */ /* 0x004fe4000000000c */
[----:B---3--:R-:W-:-:S11]  /*0280*/  DADD R2, R2, R14 ;  /* 0x0000000002027229 */ /* 0x008fd6000000000e */
.L_x_11:
[----:B------:R-:W-:Y:S05]  /*0290*/  BSYNC B0 ;  /* 0x0000000000007941 */ /* 0x000fea0003800000 */
.L_x_10:
[----:B------:R-:W-:Y:S02]  /*02a0*/  ULDC UR5, c[0x0][0xc] ;  /* 0x0000030000057ab9 */ /* 0x000fe40000000800 */
[----:B------:R-:W-:-:S04]  /*02b0*/  USHF.L.U32 UR5, UR5, 0x7, URZ ;  /* 0x0000000705057899 */ /* 0x000fc8000800063f */
[----:B------:R-:W-:Y:S02]  /*02c0*/  UIADD3 UR6, -UR5, UR6, URZ ;  /* 0x0000000605067290 */ /* 0x000fe4000fffe13f */
[----:B------:R-:W-:-:S04]  /*02d0*/  IADD3 R10, R10, UR5, RZ ;  /* 0x000000050a0a7c10 */ /* 0x000fc8000fffe0ff */
[----:B------:R-:W-:-:S13]  /*02e0*/  ISETP.LT.AND P0, PT, RZ, UR6, PT ;  /* 0x00000006ff007c0c */ /* 0x000fda000bf01270 */
[----:B------:R-:W-:Y:S05]  /*02f0*/  @P0 BRA `(.L_x_12) ;  /* 0xfffffffc00740947 */ /* 0x000fea000383ffff */
[----:B--2---:R-:W-:Y:S01]  /*0300*/  SHFL.DOWN PT, R6, R4, 0x1, 0x1f ;  /* 0x08201f0004067f89 */ /* 0x004fe200000e0000 */
[----:B------:R-:W1:Y:S01]  /*0310*/  S2UR UR6, SR_CgaCtaId ;  /* 0x00000000000679c3 */ /* 0x000e620000008800 */
[C---:B------:R-:W-:Y:S01]  /*0320*/  LOP3.LUT P0, RZ, R0.reuse, 0x1f, RZ, 0xc0, !PT ;  /* 0x0000001f00ff7812 */ /* 0x040fe2000780c0ff */
[----:B------:R-:W-:Y:S01]  /*0330*/  UMOV UR4, `(S32_9) ;  /* 0x0000000000047882 */ /* 0x000fe20000000000 */
[----:B------:R-:W2:Y:S01]  /*0340*/  SHFL.DOWN PT, R7, R5, 0x1, 0x1f ;  /* 0x08201f0005077f89 */ /* 0x000ea200000e0000 */
[----:B------:R-:W-:Y:S01]  /*0350*/  UMOV UR5, 0x400 ;  /* 0x0000040000057882 */ /* 0x000fe20000000000 */
[----:B------:R-:W-:Y:S01]  /*0360*/  ISETP.GT.AND P1, PT, R0, 0x1f, PT ;  /* 0x0000001f0000780c */ /* 0x000fe20003f24270 */
[----:B------:R-:W-:-:S04]  /*0370*/  UIADD3 UR4, UR4, UR5, URZ ;  /* 0x0000000504047290 */ /* 0x000fc8000fffe03f */
[----:B-1----:R-:W-:Y:S01]  /*0380*/  ULEA UR4, UR6, UR4, 0x18 ;  /* 0x0000000406047291 */ /* 0x002fe2000f8ec03f */
[----:B--2---:R-:W-:-:S07]  /*0390*/  DADD R6, R4, R6 ;  /* 0x0000000004067229 */ /* 0x004fce0000000006 */
[----:B---3--:R-:W-:Y:S04]  /*03a0*/  SHFL.DOWN PT, R8, R6, 0x2, 0x1f ;  /* 0x08401f0006087f89 */ /* 0x008fe800000e0000 */
[----:B------:R-:W1:Y:S02]  /*03b0*/  SHFL.DOWN PT, R9, R7, 0x2, 0x1f ;  /* 0x08401f0007097f89 */ /* 0x000e6400000e0000 */
[----:B-1----:R-:W-:-:S07]  /*03c0*/  DADD R8, R6, R8 ;  /* 0x0000000006087229 */ /* 0x002fce0000000008 */
[----:B------:R-:W-:Y:S04]  /*03d0*/  SHFL.DOWN PT, R10, R8, 0x4, 0x1f ;  /* 0x08801f00080a7f89 */ /* 0x000fe800000e0000 */
[----:B------:R-:W1:Y:S02]  /*03e0*/  SHFL.DOWN PT, R11, R9, 0x4, 0x1f ;  /* 0x08801f00090b7f89 */ /* 0x000e6400000e0000 */
[----:B-1----:R-:W-:Y:S01]  /*03f0*/  DADD R10, R8, R10 ;  /* 0x00000000080a7229 */ /* 0x002fe2000000000a */
[----:B------:R-:W-:-:S06]  /*0400*/  @!P0 SHF.R.S32.HI R8, RZ, 0x5, R0 ;  /* 0x00000005ff088819 */ /* 0x000fcc0000011400 */
[----:B------:R-:W-:Y:S04]  /*0410*/  SHFL.DOWN PT, R12, R10, 0x8, 0x1f ;  /* 0x09001f000a0c7f89 */ /* 0x000fe800000e0000 */
[----:B------:R-:W1:Y:S02]  /*0420*/  SHFL.DOWN PT, R13, R11, 0x8, 0x1f ;  /* 0x09001f000b0d7f89 */ /* 0x000e6400000e0000 */
[----:B-1----:R-:W-:-:S07]  /*0430*/  DADD R12, R10, R12 ;  /* 0x000000000a0c7229 */ /* 0x002fce000000000c */
[----:B------:R-:W-:Y:S04]  /*0440*/  SHFL.DOWN PT, R4, R12, 0x10, 0x1f ;  /* 0x0a001f000c047f89 */ /* 0x000fe800000e0000 */
[----:B------:R-:W1:Y:S02]  /*0450*/  SHFL.DOWN PT, R5, R13, 0x10, 0x1f ;  /* 0x0a001f000d057f89 */ /* 0x000e6400000e0000 */
[----:B-1----:R-:W-:Y:S01]  /*0460*/  DADD R6, R12, R4 ;  /* 0x000000000c067229 */ /* 0x002fe20000000004 */
[----:B------:R-:W-:Y:S02]  /*0470*/  @!P0 LEA R5, R8, UR4, 0x3 ;  /* 0x0000000408058c11 */ /* 0x000fe4000f8e18ff */
[----:B------:R-:W-:-:S04]  /*0480*/  LEA R4, R0, UR4, 0x3 ;  /* 0x0000000400047c11 */ /* 0x000fc8000f8e18ff */
[----:B------:R1:W-:Y:S01]  /*0490*/  @!P0 STS.64 [R5], R6 ;  /* 0x0000000605008388 */ /* 0x0003e20000000a00 */
[----:B------:R-:W-:Y:S06]  /*04a0*/  BAR.SYNC.DEFER_BLOCKING 0x0 ;  /* 0x0000000000007b1d */ /* 0x000fec0000010000 */
[----:B------:R-:W-:Y:S05]  /*04b0*/  @P1 BRA `(.L_x_13) ;  /* 0x00000000004c1947 */ /* 0x000fea0003800000 */
[----:B------:R-:W-:Y:S02]  /*04c0*/  ISETP.GT.AND P2, PT, R0, 0x3, PT ;  /* 0x000000030000780c */ /* 0x000fe40003f44270 */
[----:B------:R-:W-:Y:S01]  /*04d0*/  CS2R R8, SRZ ;  /* 0x0000000000087805 */ /* 0x000fe2000001ff00 */
[----:B------:R-:W-:-:S10]  /*04e0*/  UMOV UR5, 0xffffffff ;  /* 0xffffffff00057882 */ /* 0x000fd40000000000 */
[----:B------:R2:W3:Y:S01]  /*04f0*/  @!P2 LDS.64 R8, [R4] ;  /* 0x000000000408a984 */ /* 0x0004e20000000a00 */
[----:B------:R-:W-:Y:S05]  /*0500*/  BRA.DIV UR5, `(.L_x_14) ;  /* 0x0000000205dc7947 */ /* 0x000fea000b800000 */
[----:B-1-3--:R-:W-:Y:S04]  /*0510*/  SHFL.DOWN PT, R6, R8, 0x1, 0x1f ;  /* 0x08201f0008067f89 */ /* 0x00afe800000e0000 */
[----:B------:R-:W1:Y:S02]  /*0520*/  SHFL.DOWN PT, R7, R9, 0x1, 0x1f ;  /* 0x08201f0009077f89 */ /* 0x000e6400000e0000 */
[----:B-1----:R-:W-:-:S07]  /*0530*/  DADD R6, R6, R8 ;  /* 0x0000000006067229 */ /* 0x002fce0000000008 */
[----:B------:R1:W3:Y:S04]  /*0540*/  SHFL.DOWN PT, R8, R6, 0x2, 0x1f ;  /* 0x08401f0006087f89 */ /* 0x0002e800000e0000 */
[----:B------:R1:W4:Y:S02]  /*0550*/  SHFL.DOWN PT, R9, R7, 0x2, 0x1f ;  /* 0x08401f0007097f89 */ /* 0x00032400000e0000 */
.L_x_19:
[----:B------:R-:W5:Y:S01]  /*0560*/  S2R R5, SR_TID.Y ;  /* 0x0000000000057919 */ /* 0x000f620000002200 */
[----:B---34-:R-:W-:Y:S01]  /*0570*/  DADD R8, R6, R8 ;  /* 0x0000000006087229 */ /* 0x018fe20000000008 */
[----:B------:R-:W3:Y:S01]  /*0580*/  S2R R10, SR_TID.Z ;  /* 0x00000000000a7919 */ /* 0x000ee20000002300 */
[----:B-----5:R-:W-:Y:S01]  /*0590*/  IMAD.IADD R5, R0, 0x1, R5 ;  /* 0x0000000100057824 */ /* 0x020fe200078e0205 */
[----:B---3--:R-:W-:-:S04]  /*05a0*/  IADD3 R10, -R10, RZ, RZ ;  /* 0x000000ff0a0a7210 */ /* 0x008fc80007ffe1ff */
[----:B------:R-:W-:-:S13]  /*05b0*/  ISETP.NE.AND P2, PT, R5, R10, PT ;  /* 0x0000000a0500720c */ /* 0x000fda0003f45270 */
[----:B------:R-:W-:Y:S05]  /*05c0*/  @P2 BRA `(.L_x_13) ;  /* 0x0000000000082947 */ /* 0x000fea0003800000 */
[----:B-1----:R-:W1:Y:S02]  /*05d0*/  LDC.64 R6, c[0x0][0x220] ;  /* 0x00008800ff067b82 */ /* 0x002e640000000a00 */
[----:B-1----:R3:W5:Y:S02]  /*05e0*/  ATOMG.E.ADD.F64.RN.STRONG.GPU PT, RZ, desc[UR8][R6.64], R8 ;  /* 0x0000000806ff79a3 */ /* 0x00276400081effc8 */
.L_x_13:
[----:B------:R-:W-:Y:S05]  /*05f0*/  WARPSYNC.ALL ;  /* 0x0000000000007948 */ /* 0x000fea0003800000 */
[----:B------:R-:W-:Y:S01]  /*0600*/  NOP ;  /* 0x0000000000007918 */ /* 0x000fe20000000000 */
[----:B-1-3--:R-:W-:Y:S01]  /*0610*/  SHFL.DOWN PT, R6, R2, 0x1, 0x1f ;  /* 0x08201f0002067f89 */ /* 0x00afe200000e0000 */
[----:B------:R-:W-:-:S03]  /*0620*/  @!P0 SHF.R.S32.HI R5, RZ, 0x5, R0 ;  /* 0x00000005ff058819 */ /* 0x000fc60000011400 */
[----:B------:R-:W1:Y:S01]  /*0630*/  SHFL.DOWN PT, R7, R3, 0x1, 0x1f ;  /* 0x08201f0003077f89 */ /* 0x000e6200000e0000 */
[----:B------:R-:W-:Y:S01]  /*0640*/  @!P0 LEA R5, R5, UR4, 0x3 ;  /* 0x0000000405058c11 */ /* 0x000fe2000f8e18ff */
[----:B------:R-:W-:Y:S06]  /*0650*/  BAR.SYNC.DEFER_BLOCKING 0x0 ;  /* 0x0000000000007b1d */ /* 0x000fec0000010000 */
[----:B-1----:R-:W-:-:S07]  /*0660*/  DADD R6, R2, R6 ;  /* 0x0000000002067229 */ /* 0x002fce0000000006 */
[----:B------:R-:W-:Y:S04]  /*0670*/  SHFL.DOWN PT, R8, R6, 0x2, 0x1f ;  /* 0x08401f0006087f89 */ /* 0x000fe800000e0000 */
[----:B------:R-:W1:Y:S02]  /*0680*/  SHFL.DOWN PT, R9, R7, 0x2, 0x1f ;  /* 0x08401f0007097f89 */ /* 0x000e6400000e0000 */
        /* <DEDUP_REMOVED lines=10> */
[----:B------:R1:W-:Y:S01]  /*0730*/  @!P0 STS.64 [R5], R2 ;  /* 0x0000000205008388 */ /* 0x0003e20000000a00 */
[----:B------:R-:W-:Y:S06]  /*0740*/  BAR.SYNC.DEFER_BLOCKING 0x0 ;  /* 0x0000000000007b1d */ /* 0x000fec0000010000 */
[----:B------:R-:W-:Y:S05]  /*0750*/  @P1 EXIT ;  /* 0x000000000000194d */ /* 0x000fea0003800000 */
[C---:B------:R-:W-:Y:S02]  /*0760*/  ISETP.GT.AND P0, PT, R0.reuse, 0x3, PT ;  /* 0x000000030000780c */ /* 0x040fe40003f04270 */
[----:B-1----:R-:W-:Y:S01]  /*0770*/  CS2R R2, SRZ ;  /* 0x0000000000027805 */ /* 0x002fe2000001ff00 */
[----:B------:R-:W1:Y:S01]  /*0780*/  S2R R5, SR_TID.Y ;  /* 0x0000000000057919 */ /* 0x000e620000002200 */
[----:B------:R-:W3:Y:S09]  /*0790*/  S2R R8, SR_TID.Z ;  /* 0x0000000000087919 */ /* 0x000ef20000002300 */
[----:B------:R-:W4:Y:S01]  /*07a0*/  @!P0 LDS.64 R2, [R4] ;  /* 0x0000000004028984 */ /* 0x000f220000000a00 */
[----:B-1----:R-:W-:-:S02]  /*07b0*/  IMAD.IADD R5, R0, 0x1, R5 ;  /* 0x0000000100057824 */ /* 0x002fc400078e0205 */
[----:B---3--:R-:W-:-:S05]  /*07c0*/  IMAD.MOV R8, RZ, RZ, -R8 ;  /* 0x000000ffff087224 */ /* 0x008fca00078e0a08 */
[----:B------:R-:W-:Y:S01]  /*07d0*/  ISETP.NE.AND P0, PT, R5, R8, PT ;  /* 0x000000080500720c */ /* 0x000fe20003f05270 */
[----:B----4-:R-:W-:Y:S04]  /*07e0*/  SHFL.DOWN PT, R6, R2, 0x1, 0x1f ;  /* 0x08201f0002067f89 */ /* 0x010fe800000e0000 */
[----:B------:R-:W1:Y:S02]  /*07f0*/  SHFL.DOWN PT, R7, R3, 0x1, 0x1f ;  /* 0x08201f0003077f89 */ /* 0x000e6400000e0000 */
[----:B-1----:R-:W-:-:S07]  /*0800*/  DADD R6, R6, R2 ;  /* 0x0000000006067229 */ /* 0x002fce0000000002 */
[----:B------:R1:W3:Y:S04]  /*0810*/  SHFL.DOWN PT, R8, R6, 0x2, 0x1f ;  /* 0x08401f0006087f89 */ /* 0x0002e800000e0000 */
[----:B------:R1:W4:Y:S01]  /*0820*/  SHFL.DOWN PT, R9, R7, 0x2, 0x1f ;  /* 0x08401f0007097f89 */ /* 0x00032200000e0000 */
[----:B------:R-:W-:Y:S05]  /*0830*/  @P0 EXIT ;  /* 0x000000000000094d */ /* 0x000fea0003800000 */
[----:B------:R-:W1:Y:S01]  /*0840*/  LDC.64 R2, c[0x0][0x230] ;  /* 0x00008c00ff027b82 */ /* 0x000e620000000a00 */
[----:B---34-:R-:W-:-:S07]  /*0850*/  DADD R8, R6, R8 ;  /* 0x0000000006087229 */ /* 0x018fce0000000008 */
[----:B-1----:R-:W-:Y:S01]  /*0860*/  ATOMG.E.ADD.F64.RN.STRONG.GPU PT, RZ, desc[UR8][R2.64], R8 ;  /* 0x0000000802ff79a3 */ /* 0x002fe200081effc8 */
[----:B------:R-:W-:Y:S05]  /*0870*/  EXIT ;  /* 0x000000000000794d */ /* 0x000fea0003800000 */
.L_x_14:
[----:B---3--:R-:W-:Y:S01]  /*0880*/  IMAD.MOV.U32 R12, RZ, RZ, R8 ;  /* 0x000000ffff0c7224 */ /* 0x008fe200078e0008 */
[----:B------:R-:W-:Y:S01]  /*0890*/  MOV R14, 0x1f ;  /* 0x0000001f000e7802 */ /* 0x000fe20000000f00 */
[----:B------:R-:W-:Y:S02]  /*08a0*/  IMAD.MOV.U32 R11, RZ, RZ, 0x1 ;  /* 0x00000001ff0b7424 */ /* 0x000fe400078e00ff */
[----:B-1----:R-:W-:-:S07]  /*08b0*/  IMAD.MOV.U32 R5, RZ, RZ, -0x1 ;  /* 0xffffffffff057424 */ /* 0x002fce00078e00ff */
[----:B0-2---:R-:W-:Y:S05]  /*08c0*/  WARPSYNC.COLLECTIVE R5, `(.L_x_15) ;  /* 0x0000000005087348 */ /* 0x005fea0003c00000 */
[----:B------:R0:W1:Y:S02]  /*08d0*/  SHFL.DOWN P2, R10, R12, R11, R14 ;  /* 0x0800000b0c0a7389 */ /* 0x000064000004000e */
[----:B01----:R-:W-:Y:S01]  /*08e0*/  ENDCOLLECTIVE ;  /* 0x000000000000791b */ /* 0x003fe20003800000 */
.L_x_15:
[----:B------:R-:W-:Y:S01]  /*08f0*/  IMAD.MOV.U32 R12, RZ, RZ, R9 ;  /* 0x000000ffff0c7224 */ /* 0x000fe200078e0009 */
[----:B------:R-:W-:-:S07]  /*0900*/  MOV R6, R10 ;  /* 0x0000000a00067202 */ /* 0x000fce0000000f00 */
[----:B------:R-:W-:Y:S05]  /*0910*/  WARPSYNC.COLLECTIVE R5, `(.L_x_16) ;  /* 0x0000000005087348 */ /* 0x000fea0003c00000 */
[----:B------:R0:W1:Y:S02]  /*0920*/  SHFL.DOWN P2, R10, R12, R11, R14 ;  /* 0x0800000b0c0a7389 */ /* 0x000064000004000e */
[----:B01----:R-:W-:Y:S01]  /*0930*/  ENDCOLLECTIVE ;  /* 0x000000000000791b */ /* 0x003fe20003800000 */
.L_x_16:
[----:B------:R-:W-:Y:S02]  /*0940*/  MOV R11, 0x2 ;  /* 0x00000002000b7802 */ /* 0x000fe40000000f00 */
[----:B------:R-:W-:-:S06]  /*0950*/  MOV R7, R10 ;  /* 0x0000000a00077202 */ /* 0x000fcc0000000f00 */
[----:B------:R-:W-:-:S10]  /*0960*/  DADD R6, R6, R8 ;  /* 0x0000000006067229 */ /* 0x000fd40000000008 */
[----:B------:R-:W-:-:S07]  /*0970*/  IMAD.MOV.U32 R12, RZ, RZ, R6 ;  /* 0x000000ffff0c7224 */ /* 0x000fce00078e0006 */
[----:B------:R-:W-:Y:S05]  /*0980*/  WARPSYNC.COLLECTIVE R5, `(.L_x_17) ;  /* 0x0000000005087348 */ /* 0x000fea0003c00000 */
[----:B------:R0:W1:Y:S02]  /*0990*/  SHFL.DOWN P2, R10, R12, R11, R14 ;  /* 0x0800000b0c0a7389 */ /* 0x000064000004000e */
[----:B01----:R-:W-:Y:S01]  /*09a0*/  ENDCOLLECTIVE ;  /* 0x000000000000791b */ /* 0x003fe20003800000 */
.L_x_17:
[----:B------:R-:W-:Y:S01]  /*09b0*/  MOV R12, R7 ;  /* 0x00000007000c7202 */ /* 0x000fe20000000f00 */
[----:B------:R-:W-:-:S07]  /*09c0*/  IMAD.MOV.U32 R8, RZ, RZ, R10 ;  /* 0x000000ffff087224 */ /* 0x000fce00078e000a */
[----:B------:R-:W-:Y:S05]  /*09d0*/  WARPSYNC.COLLECTIVE R5, `(.L_x_18) ;  /* 0x0000000005087348 */ /* 0x000fea0003c00000 */
[----:B------:R0:W1:Y:S02]  /*09e0*/  SHFL.DOWN P2, R10, R12, R11, R14 ;  /* 0x0800000b0c0a7389 */ /* 0x000064000004000e */
[----:B01----:R-:W-:Y:S01]  /*09f0*/  ENDCOLLECTIVE ;  /* 0x000000000000791b */ /* 0x003fe20003800000 */
.L_x_18:
[----:B------:R-:W-:Y:S01]  /*0a00*/  MOV R9, R10 ;  /* 0x0000000a00097202 */ /* 0x000fe20000000f00 */
[----:B------:R-:W-:Y:S06]  /*0a10*/  BRA `(.L_x_19) ;  /* 0xfffffff800d07947 */ /* 0x000fec000383ffff */
.L_x_20:
[----:B------:R-:W-:-:S00]  /*0a20*/  BRA `(.L_x_20) ;  /* 0xfffffffc00fc7947 */ /* 0x000fc0000383ffff */
[----:B------:R-:W-:-:S00]  /*0a30*/  NOP ;  /* 0x0000000000007918 */ /* 0x000fc00000000000 */
        /* <DEDUP_REMOVED lines=12> */
.L_x_260:


//--------------------- .text.__cuda_sm20_div_s64 --------------------------
	.section	.text.__cuda_sm20_div_s64,"ax",@progbits
	.align	128
.text.__cuda_sm20_div_s64:
        .type           __cuda_sm20_div_s64,@function
        .size           __cuda_sm20_div_s64,(.L_x_259 - __cuda_sm20_div_s64)
__cuda_sm20_div_s64:
[-C--:B------:R-:W-:Y:S02]  /*0000*/  IADD3 R3, P1, RZ, -R6.reuse, RZ ;  /* 0x80000006ff037210 */ /* 0x080fe40007f3e0ff */
[----:B------:R-:W-:Y:S02]  /*0010*/  ISETP.GE.AND P0, PT, R7, RZ, PT ;  /* 0x000000ff0700720c */ /* 0x000fe40003f06270 */
[----:B------:R-:W-:Y:S01]  /*0020*/  ISETP.GE.AND P3, PT, R5, RZ, PT ;  /* 0x000000ff0500720c */ /* 0x000fe20003f66270 */
[----:B------:R-:W-:Y:S01]  /*0030*/  IMAD.X R0, RZ, RZ, ~R7, P1 ;  /* 0x000000ffff007224 */ /* 0x000fe200008e0e07 */
[----:B------:R-:W-:-:S04]  /*0040*/  SEL R8, R3, R6, !P0 ;  /* 0x0000000603087207 */ /* 0x000fc80004000000 */
[----:B------:R-:W-:-:S04]  /*0050*/  SEL R9, R0, R7, !P0 ;  /* 0x0000000700097207 */ /* 0x000fc80004000000 */
[----:B------:R-:W0:Y:S08]  /*0060*/  I2F.U64.RP R0, R8 ;  /* 0x0000000800007312 */ /* 0x000e300000309000 */
[----:B0-----:R-:W0:Y:S02]  /*0070*/  MUFU.RCP R0, R0 ;  /* 0x0000000000007308 */ /* 0x001e240000001000 */
[----:B0-----:R-:W-:-:S06]  /*0080*/  VIADD R10, R0, 0x1ffffffe ;  /* 0x1ffffffe000a7836 */ /* 0x001fcc0000000000 */
[----:B------:R-:W0:Y:S02]  /*0090*/  F2I.U64.TRUNC R10, R10 ;  /* 0x0000000a000a7311 */ /* 0x000e24000020d800 */
[----:B0-----:R-:W-:-:S04]  /*00a0*/  IMAD.WIDE.U32 R12, R10, R8, RZ ;  /* 0x000000080a0c7225 */ /* 0x001fc800078e00ff */
[C---:B------:R-:W-:Y:S01]  /*00b0*/  IMAD R3, R10.reuse, R9, R13 ;  /* 0x000000090a037224 */ /* 0x040fe200078e020d */
[----:B------:R-:W-:Y:S01]  /*00c0*/  IADD3 R15, P0, RZ, -R12, RZ ;  /* 0x8000000cff0f7210 */ /* 0x000fe20007f1e0ff */
[----:B------:R-:W-:Y:S02]  /*00d0*/  IMAD.MOV.U32 R13, RZ, RZ, R10 ;  /* 0x000000ffff0d7224 */ /* 0x000fe400078e000a */
[----:B------:R-:W-:Y:S02]  /*00e0*/  IMAD R3, R11, R8, R3 ;  /* 0x000000080b037224 */ /* 0x000fe400078e0203 */
[----:B------:R-:W-:-:S04]  /*00f0*/  IMAD.HI.U32 R12, R10, R15, RZ ;  /* 0x0000000f0a0c7227 */ /* 0x000fc800078e00ff */
[----:B------:R-:W-:-:S04]  /*0100*/  IMAD.X R3, RZ, RZ, ~R3, P0 ;  /* 0x000000ffff037224 */ /* 0x000fc800000e0e03 */
[----:B------:R-:W-:-:S04]  /*0110*/  IMAD.WIDE.U32 R12, P0, R10, R3, R12 ;  /* 0x000000030a0c7225 */ /* 0x000fc8000780000c */
[C---:B------:R-:W-:Y:S02]  /*0120*/  IMAD R25, R11.reuse, R3, RZ ;  /* 0x000000030b197224 */ /* 0x040fe400078e02ff */
[----:B------:R-:W-:-:S04]  /*0130*/  IMAD.HI.U32 R12, P1, R11, R15, R12 ;  /* 0x0000000f0b0c7227 */ /* 0x000fc8000782000c */
[----:B------:R-:W-:Y:S01]  /*0140*/  IMAD.HI.U32 R3, R11, R3, RZ ;  /* 0x000000030b037227 */ /* 0x000fe200078e00ff */
[----:B------:R-:W-:-:S03]  /*0150*/  IADD3 R13, P2, R25, R12, RZ ;  /* 0x0000000c190d7210 */ /* 0x000fc60007f5e0ff */
[----:B------:R-:W-:Y:S01]  /*0160*/  IMAD.X R0, R3, 0x1, R11, P0 ;  /* 0x0000000103007824 */ /* 0x000fe200000e060b */
[----:B------:R-:W-:Y:S01]  /*0170*/  IADD3 R3, P4, RZ, -R4, RZ ;  /* 0x80000004ff037210 */ /* 0x000fe20007f9e0ff */
[----:B------:R-:W-:-:S03]  /*0180*/  IMAD.WIDE.U32 R10, R13, R8, RZ ;  /* 0x000000080d0a7225 */ /* 0x000fc600078e00ff */
[----:B------:R-:W-:Y:S01]  /*0190*/  IADD3.X R15, RZ, RZ, R0, P2, P1 ;  /* 0x000000ffff0f7210 */ /* 0x000fe200017e2400 */
[----:B------:R-:W-:Y:S01]  /*01a0*/  IMAD R0, R13, R9, R11 ;  /* 0x000000090d007224 */ /* 0x000fe200078e020b */
[----:B------:R-:W-:Y:S02]  /*01b0*/  IADD3 R11, P0, RZ, -R10, RZ ;  /* 0x8000000aff0b7210 */ /* 0x000fe40007f1e0ff */
[----:B------:R-:W-:Y:S01]  /*01c0*/  SEL R4, R3, R4, !P3 ;  /* 0x0000000403047207 */ /* 0x000fe20005800000 */
[----:B------:R-:W-:Y:S02]  /*01d0*/  IMAD R0, R15, R8, R0 ;  /* 0x000000080f007224 */ /* 0x000fe400078e0200 */
[----:B------:R-:W-:-:S04]  /*01e0*/  IMAD.HI.U32 R12, R13, R11, RZ ;  /* 0x0000000b0d0c7227 */ /* 0x000fc800078e00ff */
[----:B------:R-:W-:-:S04]  /*01f0*/  IMAD.X R0, RZ, RZ, ~R0, P0 ;  /* 0x000000ffff007224 */ /* 0x000fc800000e0e00 */
[----:B------:R-:W-:-:S04]  /*0200*/  IMAD.WIDE.U32 R12, P0, R13, R0, R12 ;  /* 0x000000000d0c7225 */ /* 0x000fc8000780000c */
[----:B------:R-:W-:-:S04]  /*0210*/  IMAD.HI.U32 R10, R15, R0, RZ ;  /* 0x000000000f0a7227 */ /* 0x000fc800078e00ff */
[----:B------:R-:W-:-:S04]  /*0220*/  IMAD.HI.U32 R12, P1, R15, R11, R12 ;  /* 0x0000000b0f0c7227 */ /* 0x000fc8000782000c */
[----:B------:R-:W-:Y:S02]  /*0230*/  IMAD R11, R15, R0, RZ ;  /* 0x000000000f0b7224 */ /* 0x000fe400078e02ff */
[----:B------:R-:W-:Y:S02]  /*0240*/  IMAD.X R0, RZ, RZ, ~R5, P4 ;  /* 0x000000ffff007224 */ /* 0x000fe400020e0e05 */
[----:B------:R-:W-:Y:S01]  /*0250*/  IMAD.X R15, R10, 0x1, R15, P0 ;  /* 0x000000010a0f7824 */ /* 0x000fe200000e060f */
[----:B------:R-:W-:Y:S01]  /*0260*/  IADD3 R3, P2, R11, R12, RZ ;  /* 0x0000000c0b037210 */ /* 0x000fe20007f5e0ff */
[----:B------:R-:W-:Y:S01]  /*0270*/  HFMA2.MMA R11, -RZ, RZ, 0, 0 ;  /* 0x00000000ff0b7435 */ /* 0x000fe200000001ff */
[-C--:B------:R-:W-:Y:S02]  /*0280*/  SEL R12, R0, R5.reuse, !P3 ;  /* 0x00000005000c7207 */ /* 0x080fe40005800000 */
[----:B------:R-:W-:Y:S01]  /*0290*/  IADD3.X R15, RZ, RZ, R15, P2, P1 ;  /* 0x000000ffff0f7210 */ /* 0x000fe200017e240f */
[----:B------:R-:W-:Y:S01]  /*02a0*/  IMAD.HI.U32 R10, R3, R4, RZ ;  /* 0x00000004030a7227 */ /* 0x000fe200078e00ff */
[----:B------:R-:W-:-:S03]  /*02b0*/  LOP3.LUT R5, R7, R5, RZ, 0x3c, !PT ;  /* 0x0000000507057212 */ /* 0x000fc600078e3cff */
[-C--:B------:R-:W-:Y:S02]  /*02c0*/  IMAD R14, R15, R12.reuse, RZ ;  /* 0x0000000c0f0e7224 */ /* 0x080fe400078e02ff */
[----:B------:R-:W-:-:S04]  /*02d0*/  IMAD.WIDE.U32 R10, R3, R12, R10 ;  /* 0x0000000c030a7225 */ /* 0x000fc800078e000a */
[----:B------:R-:W-:-:S04]  /*02e0*/  IMAD.HI.U32 R0, R15, R12, RZ ;  /* 0x0000000c0f007227 */ /* 0x000fc800078e00ff */
[----:B------:R-:W-:-:S04]  /*02f0*/  IMAD.HI.U32 R3, P0, R15, R4, R10 ;  /* 0x000000040f037227 */ /* 0x000fc8000780000a */
[----:B------:R-:W-:Y:S01]  /*0300*/  IMAD.X R0, RZ, RZ, R0, P0 ;  /* 0x000000ffff007224 */ /* 0x000fe200000e0600 */
[----:B------:R-:W-:-:S05]  /*0310*/  IADD3 R3, P1, R14, R3, RZ ;  /* 0x000000030e037210 */ /* 0x000fca0007f3e0ff */
[----:B------:R-:W-:-:S04]  /*0320*/  IMAD.WIDE.U32 R10, R3, R8, RZ ;  /* 0x00000008030a7225 */ /* 0x000fc800078e00ff */
[----:B------:R-:W-:Y:S01]  /*0330*/  IMAD.X R13, RZ, RZ, R0, P1 ;  /* 0x000000ffff0d7224 */ /* 0x000fe200008e0600 */
[----:B------:R-:W-:Y:S01]  /*0340*/  IADD3 R25, P1, -R10, R4, RZ ;  /* 0x000000040a197210 */ /* 0x000fe20007f3e1ff */
[----:B------:R-:W-:-:S03]  /*0350*/  IMAD R0, R3, R9, R11 ;  /* 0x0000000903007224 */ /* 0x000fc600078e020b */
[-C--:B------:R-:W-:Y:S01]  /*0360*/  ISETP.GE.U32.AND P0, PT, R25, R8.reuse, PT ;  /* 0x000000081900720c */ /* 0x080fe20003f06070 */
[----:B------:R-:W-:-:S04]  /*0370*/  IMAD R0, R13, R8, R0 ;  /* 0x000000080d007224 */ /* 0x000fc800078e0200 */
[----:B------:R-:W-:Y:S01]  /*0380*/  IMAD.X R27, R12, 0x1, ~R0, P1 ;  /* 0x000000010c1b7824 */ /* 0x000fe200008e0e00 */
[----:B------:R-:W-:Y:S02]  /*0390*/  IADD3 R11, P1, R25, -R8, RZ ;  /* 0x80000008190b7210 */ /* 0x000fe40007f3e0ff */
[----:B------:R-:W-:Y:S02]  /*03a0*/  IADD3 R0, P2, R3, 0x1, RZ ;  /* 0x0000000103007810 */ /* 0x000fe40007f5e0ff */
[C---:B------:R-:W-:Y:S01]  /*03b0*/  ISETP.GE.U32.AND.EX P0, PT, R27.reuse, R9, PT, P0 ;  /* 0x000000091b00720c */ /* 0x040fe20003f06100 */
[----:B------:R-:W-:Y:S01]  /*03c0*/  IMAD.X R15, R27, 0x1, ~R9, P1 ;  /* 0x000000011b0f7824 */ /* 0x000fe200008e0e09 */
[----:B------:R-:W-:Y:S02]  /*03d0*/  IADD3.X R4, RZ, R13, RZ, P2, !PT ;  /* 0x0000000dff047210 */ /* 0x000fe400017fe4ff */
[----:B------:R-:W-:Y:S02]  /*03e0*/  SEL R11, R11, R25, P0 ;  /* 0x000000190b0b7207 */ /* 0x000fe40000000000 */
[----:B------:R-:W-:-:S02]  /*03f0*/  SEL R3, R0, R3, P0 ;  /* 0x0000000300037207 */ /* 0x000fc40000000000 */
[----:B------:R-:W-:Y:S02]  /*0400*/  SEL R15, R15, R27, P0 ;  /* 0x0000001b0f0f7207 */ /* 0x000fe40000000000 */
[----:B------:R-:W-:Y:S02]  /*0410*/  ISETP.GE.U32.AND P1, PT, R11, R8, PT ;  /* 0x000000080b00720c */ /* 0x000fe40003f26070 */
[----:B------:R-:W-:Y:S02]  /*0420*/  SEL R13, R4, R13, P0 ;  /* 0x0000000d040d7207 */ /* 0x000fe40000000000 */
[----:B------:R-:W-:Y:S02]  /*0430*/  IADD3 R4, P2, R3, 0x1, RZ ;  /* 0x0000000103047810 */ /* 0x000fe40007f5e0ff */
[----:B------:R-:W-:Y:S02]  /*0440*/  ISETP.GE.U32.AND.EX P0, PT, R15, R9, PT, P1 ;  /* 0x000000090f00720c */ /* 0x000fe40003f06110 */
[----:B------:R-:W-:Y:S01]  /*0450*/  ISETP.GE.AND P1, PT, R5, RZ, PT ;  /* 0x000000ff0500720c */ /* 0x000fe20003f26270 */
[----:B------:R-:W-:Y:S01]  /*0460*/  IMAD.X R0, RZ, RZ, R13, P2 ;  /* 0x000000ffff007224 */ /* 0x000fe200010e060d */
[----:B------:R-:W-:-:S04]  /*0470*/  SEL R4, R4, R3, P0 ;  /* 0x0000000304047207 */ /* 0x000fc80000000000 */
[----:B------:R-:W-:Y:S02]  /*0480*/  SEL R0, R0, R13, P0 ;  /* 0x0000000d00007207 */ /* 0x000fe40000000000 */
[-C--:B------:R-:W-:Y:S02]  /*0490*/  IADD3 R3, P2, RZ, -R4.reuse, RZ ;  /* 0x80000004ff037210 */ /* 0x080fe40007f5e0ff */
[----:B------:R-:W-:Y:S02]  /*04a0*/  ISETP.NE.U32.AND P0, PT, R6, RZ, PT ;  /* 0x000000ff0600720c */ /* 0x000fe40003f05070 */
[----:B------:R-:W-:Y:S01]  /*04b0*/  SEL R4, R3, R4, !P1 ;  /* 0x0000000403047207 */ /* 0x000fe20004800000 */
[----:B------:R-:W-:Y:S01]  /*04c0*/  IMAD.X R5, RZ, RZ, ~R0, P2 ;  /* 0x000000ffff057224 */ /* 0x000fe200010e0e00 */
[----:B------:R-:W-:-:S04]  /*04d0*/  ISETP.NE.AND.EX P0, PT, R7, RZ, PT, P0 ;  /* 0x000000ff0700720c */ /* 0x000fc80003f05300 */
[----:B------:R-:W-:Y:S02]  /*04e0*/  SEL R5, R5, R0, !P1 ;  /* 0x0000000005057207 */ /* 0x000fe40004800000 */
[----:B------:R-:W-:Y:S02]  /*04f0*/  SEL R4, R4, 0xffffffff, P0 ;  /* 0xffffffff04047807 */ /* 0x000fe40000000000 */
[----:B------:R-:W-:Y:S01]  /*0500*/  SEL R5, R5, 0xffffffff, P0 ;  /* 0xffffffff05057807 */ /* 0x000fe20000000000 */
[----:B------:R-:W-:Y:S06]  /*0510*/  RET.ABS.NODEC R20 0x0 ;  /* 0x0000000014007950 */ /* 0x000fec0003e00000 */
.L_x_21:
        /* <DEDUP_REMOVED lines=14> */
.L_x_259:


//--------------------- .text.nvkernel__ZN25_INTERNAL_4_ft_c_edb84aa710cffts3_negEiiii_F1L1039_16 --------------------------
	.section	.text.nvkernel__ZN25_INTERNAL_4_ft_c_edb84aa710cffts3_negEiiii_F1L1039_16,"ax",@progbits
	.align	128
        .global         nvkernel__ZN25_INTERNAL_4_ft_c_edb84aa710cffts3_negEiiii_F1L1039_16
        .type           nvkernel__ZN25_INTERNAL_4_ft_c_edb84aa710cffts3_negEiiii_F1L1039_16,@function
        .size           nvkernel__ZN25_INTERNAL_4_ft_c_edb84aa710cffts3_negEiiii_F1L1039_16,(.L_x_261 - nvkernel__ZN25_INTERNAL_4_ft_c_edb84aa710cffts3_negEiiii_F1L1039_16)
        .other          nvkernel__ZN25_INTERNAL_4_ft_c_edb84aa710cffts3_negEiiii_F1L1039_16,@"STO_CUDA_ENTRY STV_DEFAULT"
nvkernel__ZN25_INTERNAL_4_ft_c_edb84aa710cffts3_negEiiii_F1L1039_16:
.text.nvkernel__ZN25_INTERNAL_4_ft_c_edb84aa710cffts3_negEiiii_F1L1039_16:
[----:B------:R-:W0:Y:S08]  /*0000*/  LDC R1, c[0x0][0x28] ;  /* 0x00000a00ff017b82 */ /* 0x000e300000000800 */
[----:B------:R-:W1:Y:S02]  /*0010*/  LDC.64 R30, c[0x0][0x220] ;  /* 0x00008800ff1e7b82 */ /* 0x000e640000000a00 */
[----:B-1----:R-:W-:-:S03]  /*0020*/  IMAD.WIDE R30, R31, R30, RZ ;  /* 0x0000001e1f1e7225 */ /* 0x002fc600078e02ff */
[----:B------:R-:W-:-:S04]  /*0030*/  ISETP.GE.U32.AND P0, PT, R30, 0x1, PT ;  /* 0x000000011e00780c */ /* 0x000fc80003f06070 */
[----:B------:R-:W-:-:S13]  /*0040*/  ISETP.GE.AND.EX P0, PT, R31, RZ, PT, P0 ;  /* 0x000000ff1f00720c */ /* 0x000fda0003f06300 */
[----:B0-----:R-:W-:Y:S05]  /*0050*/  @!P0 EXIT ;  /* 0x000000000000894d */ /* 0x001fea0003800000 */
[----:B------:R-:W0:Y:S01]  /*0060*/  S2R R16, SR_TID.X ;  /* 0x0000000000107919 */ /* 0x000e220000002100 */
[----:B------:R-:W1:Y:S01]  /*0070*/  LDC R2, c[0x0][0x210] ;  /* 0x00008400ff027b82 */ /* 0x000e620000000800 */
[----:B------:R-:W-:Y:S01]  /*0080*/  ULDC UR4, c[0x0][0x268] ;  /* 0x00009a0000047ab9 */ /* 0x000fe20000000800 */
[----:B------:R-:W-:Y:S01]  /*0090*/  CS2R R22, SRZ ;  /* 0x0000000000167805 */ /* 0x000fe2000001ff00 */
[----:B------:R-:W2:Y:S01]  /*00a0*/  S2R R3, SR_CTAID.X ;  /* 0x0000000000037919 */ /* 0x000ea20000002500 */
[----:B------:R-:W-:Y:S01]  /*00b0*/  ULEA.HI UR4, UR4, UR4, URZ, 0x1 ;  /* 0x0000000404047291 */ /* 0x000fe2000f8f083f */
[----:B------:R-:W-:-:S03]  /*00c0*/  ULDC.64 UR36, c[0x0][0x208] ;  /* 0x0000820000247ab9 */ /* 0x000fc60000000a00 */
[----:B------:R-:W-:-:S03]  /*00d0*/  USHF.L.U32 UR6, UR4, 0x8, URZ ;  /* 0x0000000804067899 */ /* 0x000fc6000800063f */
[----:B------:R-:W-:Y:S01]  /*00e0*/  ULDC UR4, c[0x0][0xc] ;  /* 0x0000030000047ab9 */ /* 0x000fe20000000800 */
[----:B------:R-:W-:Y:S02]  /*00f0*/  ULOP3.LUT UR38, UR6, 0xfffffe00, URZ, 0xc0, !UPT ;  /* 0xfffffe0006267892 */ /* 0x000fe4000f8ec03f */
[----:B------:R-:W-:-:S06]  /*0100*/  UIMAD.WIDE UR4, UR4, 0x80, URZ ;  /* 0x00000080040478a5 */ /* 0x000fcc000f8e023f */
[----:B------:R-:W-:Y:S02]  /*0110*/  IMAD.U32 R18, RZ, RZ, UR4 ;  /* 0x00000004ff127e24 */ /* 0x000fe4000f8e00ff */
[----:B------:R-:W-:Y:S01]  /*0120*/  IMAD.U32 R19, RZ, RZ, UR5 ;  /* 0x00000005ff137e24 */ /* 0x000fe2000f8e00ff */
[----:B-1----:R-:W-:Y:S02]  /*0130*/  LOP3.LUT R2, R2, 0x3, RZ, 0xc0, !PT ;  /* 0x0000000302027812 */ /* 0x002fe400078ec0ff */
[----:B0-----:R-:W-:-:S03]  /*0140*/  SHF.R.S32.HI R17, RZ, 0x1f, R16 ;  /* 0x0000001fff117819 */ /* 0x001fc60000011410 */
[----:B--2---:R-:W-:-:S07]  /*0150*/  IMAD.WIDE R16, R3, 0x80, R16 ;  /* 0x0000008003107825 */ /* 0x004fce00078e0210 */
.L_x_56:
[----:B0-23--:R-:W0:Y:S01]  /*0160*/  LDC R6, c[0x0][0x220] ;  /* 0x00008800ff067b82 */ /* 0x00de220000000800 */
[----:B------:R-:W-:Y:S01]  /*0170*/  BSSY B6, `(.L_x_22) ;  /* 0x000001f000067945 */ /* 0x000fe20003800000 */
[----:B0-----:R-:W-:-:S04]  /*0180*/  SHF.R.S32.HI R7, RZ, 0x1f, R6 ;  /* 0x0000001fff077819 */ /* 0x001fc80000011406 */
[----:B------:R-:W-:-:S04]  /*0190*/  LOP3.LUT R0, R17, R7, RZ, 0xfc, !PT ;  /* 0x0000000711007212 */ /* 0x000fc800078efcff */
[----:B------:R-:W-:-:S13]  /*01a0*/  ISETP.NE.U32.AND P0, PT, R0, RZ, PT ;  /* 0x000000ff0000720c */ /* 0x000fda0003f05070 */
[----:B-1--4-:R-:W-:Y:S05]  /*01b0*/  @!P0 BRA `(.L_x_23) ;  /* 0x0000000000208947 */ /* 0x012fea0003800000 */
[----:B------:R-:W-:Y:S01]  /*01c0*/  ULDC UR4, c[0x0][0x220] ;  /* 0x0000880000047ab9 */ /* 0x000fe20000000800 */
[----:B------:R-:W-:Y:S01]  /*01d0*/  IMAD.MOV.U32 R4, RZ, RZ, R16 ;  /* 0x000000ffff047224 */ /* 0x000fe200078e0010 */
[----:B------:R-:W-:Y:S01]  /*01e0*/  MOV R5, R17 ;  /* 0x0000001100057202 */ /* 0x000fe20000000f00 */
[----:B------:R-:W-:Y:S01]  /*01f0*/  IMAD.U32 R6, RZ, RZ, UR4 ;  /* 0x00000004ff067e24 */ /* 0x000fe2000f8e00ff */
[----:B------:R-:W-:Y:S02]  /*0200*/  MOV R20, 32@lo((nvkernel__ZN25_INTERNAL_4_ft_c_edb84aa710cffts3_negEiiii_F1L1039_16 + .L_x_0@srel)) ;  /* 0x0000000000147802 */ /* 0x000fe40000000f00 */
[----:B------:R-:W-:-:S07]  /*0210*/  MOV R21, 32@hi((nvkernel__ZN25_INTERNAL_4_ft_c_edb84aa710cffts3_negEiiii_F1L1039_16 + .L_x_0@srel)) ;  /* 0x0000000000157802 */ /* 0x000fce0000000f00 */
[----:B------:R-:W-:Y:S05]  /*0220*/  CALL.ABS.NOINC `(__cuda_sm20_div_s64) ;  /* 0x0000000000007943 */ /* 0x000fea0003c00000 */
.L_x_0:
[----:B------:R-:W-:Y:S05]  /*0230*/  BRA `(.L_x_24) ;  /* 0x0000000000487947 */ /* 0x000fea0003800000 */
.L_x_23:
[----:B------:R-:W0:Y:S01]  /*0240*/  I2F.U32.RP R0, R6 ;  /* 0x0000000600007306 */ /* 0x000e220000209000 */
[----:B------:R-:W-:-:S07]  /*0250*/  ISETP.NE.U32.AND P2, PT, R6, RZ, PT ;  /* 0x000000ff0600720c */ /* 0x000fce0003f45070 */
[----:B0-----:R-:W0:Y:S02]  /*0260*/  MUFU.RCP R0, R0 ;  /* 0x0000000000007308 */ /* 0x001e240000001000 */
[----:B0-----:R-:W-:-:S06]  /*0270*/  IADD3 R4, R0, 0xffffffe, RZ ;  /* 0x0ffffffe00047810 */ /* 0x001fcc0007ffe0ff */
[----:B------:R0:W1:Y:S02]  /*0280*/  F2I.FTZ.U32.TRUNC.NTZ R5, R4 ;  /* 0x0000000400057305 */ /* 0x000064000021f000 */
[----:B0-----:R-:W-:Y:S01]  /*0290*/  IMAD.MOV.U32 R4, RZ, RZ, RZ ;  /* 0x000000ffff047224 */ /* 0x001fe200078e00ff */
[----:B-1----:R-:W-:-:S05]  /*02a0*/  IADD3 R3, RZ, -R5, RZ ;  /* 0x80000005ff037210 */ /* 0x002fca0007ffe0ff */
[----:B------:R-:W-:-:S04]  /*02b0*/  IMAD R3, R3, R6, RZ ;  /* 0x0000000603037224 */ /* 0x000fc800078e02ff */
[----:B------:R-:W-:-:S06]  /*02c0*/  IMAD.HI.U32 R5, R5, R3, R4 ;  /* 0x0000000305057227 */ /* 0x000fcc00078e0004 */
[----:B------:R-:W-:-:S05]  /*02d0*/  IMAD.HI.U32 R4, R5, R16, RZ ;  /* 0x0000001005047227 */ /* 0x000fca00078e00ff */
[----:B------:R-:W-:-:S05]  /*02e0*/  IADD3 R3, -R4, RZ, RZ ;  /* 0x000000ff04037210 */ /* 0x000fca0007ffe1ff */
[----:B------:R-:W-:-:S05]  /*02f0*/  IMAD R3, R6, R3, R16 ;  /* 0x0000000306037224 */ /* 0x000fca00078e0210 */
[----:B------:R-:W-:-:S13]  /*0300*/  ISETP.GE.U32.AND P0, PT, R3, R6, PT ;  /* 0x000000060300720c */ /* 0x000fda0003f06070 */
[----:B------:R-:W-:Y:S01]  /*0310*/  @P0 IMAD.IADD R3, R3, 0x1, -R6 ;  /* 0x0000000103030824 */ /* 0x000fe200078e0a06 */
[----:B------:R-:W-:-:S04]  /*0320*/  @P0 IADD3 R4, R4, 0x1, RZ ;  /* 0x0000000104040810 */ /* 0x000fc80007ffe0ff */
[----:B------:R-:W-:-:S13]  /*0330*/  ISETP.GE.U32.AND P1, PT, R3, R6, PT ;  /* 0x000000060300720c */ /* 0x000fda0003f26070 */
[----:B------:R-:W-:Y:S01]  /*0340*/  @P1 VIADD R4, R4, 0x1 ;  /* 0x0000000104041836 */ /* 0x000fe20000000000 */
[----:B------:R-:W-:-:S07]  /*0350*/  @!P2 LOP3.LUT R4, RZ, R6, RZ, 0x33, !PT ;  /* 0x00000006ff04a212 */ /* 0x000fce00078e33ff */
.L_x_24:
[----:B------:R-:W-:Y:S05]  /*0360*/  BSYNC B6 ;  /* 0x0000000000067941 */ /* 0x000fea0003800000 */
.L_x_22:
[----:B------:R-:W0:Y:S01]  /*0370*/  S2R R7, SR_TID.X ;  /* 0x0000000000077919 */ /* 0x000e220000002100 */
[----:B------:R-:W1:Y:S01]  /*0380*/  S2UR UR4, SR_CTAID.X ;  /* 0x00000000000479c3 */ /* 0x000e620000002500 */
[----:B------:R-:W-:Y:S01]  /*0390*/  ISETP.GE.U32.AND P0, PT, R16, R30, PT ;  /* 0x0000001e1000720c */ /* 0x000fe20003f06070 */
[----:B------:R-:W-:Y:S01]  /*03a0*/  IMAD.MOV R5, RZ, RZ, -R4 ;  /* 0x000000ffff057224 */ /* 0x000fe200078e0a04 */
[----:B------:R-:W-:Y:S02]  /*03b0*/  BSSY B0, `(.L_x_25) ;  /* 0x00002c2000007945 */ /* 0x000fe40003800000 */
[----:B------:R-:W-:-:S03]  /*03c0*/  ISETP.GE.AND.EX P0, PT, R17, R31, PT, P0 ;  /* 0x0000001f1100720c */ /* 0x000fc60003f06300 */
[----:B------:R-:W2:Y:S01]  /*03d0*/  LDC R3, c[0x0][0x270] ;  /* 0x00009c00ff037b82 */ /* 0x000ea20000000800 */
[----:B-1----:R-:W-:-:S06]  /*03e0*/  USHF.L.U32 UR4, UR4, 0x7, URZ ;  /* 0x0000000704047899 */ /* 0x002fcc000800063f */
[----:B0-----:R-:W-:Y:S01]  /*03f0*/  IADD3 R0, R22, UR4, R7 ;  /* 0x0000000416007c10 */ /* 0x001fe2000fffe007 */
[----:B------:R-:W-:-:S04]  /*0400*/  ULDC UR4, c[0x0][0x220] ;  /* 0x0000880000047ab9 */ /* 0x000fc80000000800 */
[----:B------:R-:W-:Y:S01]  /*0410*/  IMAD R5, R5, UR4, R0 ;  /* 0x0000000405057c24 */ /* 0x000fe2000f8e0200 */
[----:B--2---:R-:W-:-:S03]  /*0420*/  IADD3 R0, R3, 0x1, RZ ;  /* 0x0000000103007810 */ /* 0x004fc60007ffe0ff */
[--C-:B------:R-:W-:Y:S02]  /*0430*/  IMAD R3, R4, 0x40000, R5.reuse ;  /* 0x0004000004037824 */ /* 0x100fe400078e0205 */
[----:B------:R-:W-:Y:S01]  /*0440*/  IMAD R5, R0, R4, R5 ;  /* 0x0000000400057224 */ /* 0x000fe200078e0205 */
[----:B------:R-:W-:Y:S06]  /*0450*/  @P0 BRA `(.L_x_26) ;  /* 0x0000002800dc0947 */ /* 0x000fec0003800000 */
[----:B------:R-:W0:Y:S02]  /*0460*/  LDC R33, c[0x0][0x214] ;  /* 0x00008500ff217b82 */ /* 0x000e240000000800 */
[----:B0-----:R-:W-:-:S13]  /*0470*/  ISETP.GE.AND P0, PT, R33, 0x1, PT ;  /* 0x000000012100780c */ /* 0x001fda0003f06270 */
[----:B------:R-:W-:Y:S05]  /*0480*/  @!P0 BRA `(.L_x_27) ;  /* 0x00000004006c8947 */ /* 0x000fea0003800000 */
[C---:B------:R-:W-:Y:S01]  /*0490*/  LOP3.LUT P0, R34, R33.reuse, 0x3, RZ, 0xc0, !PT ;  /* 0x0000000321227812 */ /* 0x040fe2000780c0ff */
[----:B------:R-:W-:Y:S01]  /*04a0*/  ULDC UR4, c[0x0][0x214] ;  /* 0x0000850000047ab9 */ /* 0x000fe20000000800 */
[----:B------:R-:W-:Y:S01]  /*04b0*/  IMAD.MOV.U32 R7, RZ, RZ, R5 ;  /* 0x000000ffff077224 */ /* 0x000fe200078e0005 */
[----:B------:R-:W-:Y:S01]  /*04c0*/  MOV R6, UR4 ;  /* 0x0000000400067c02 */ /* 0x000fe20008000f00 */
[----:B------:R-:W-:Y:S01]  /*04d0*/  IMAD.MOV.U32 R4, RZ, RZ, R3 ;  /* 0x000000ffff047224 */ /* 0x000fe200078e0003 */
[----:B------:R-:W-:-:S08]  /*04e0*/  IADD3 R32, R33, -0x1, RZ ;  /* 0xffffffff21207810 */ /* 0x000fd00007ffe0ff */
[----:B------:R-:W-:Y:S05]  /*04f0*/  @!P0 BRA `(.L_x_28) ;  /* 0x0000000000a88947 */ /* 0x000fea0003800000 */
[----:B------:R-:W0:Y:S08]  /*0500*/  LDC.64 R20, c[0x0][0x228] ;  /* 0x00008a00ff147b82 */ /* 0x000e300000000a00 */
[----:B------:R-:W1:Y:S08]  /*0510*/  LDC.64 R24, c[0x0][0x230] ;  /* 0x00008c00ff187b82 */ /* 0x000e700000000a00 */
[----:B------:R-:W2:Y:S08]  /*0520*/  LDC.64 R26, c[0x0][0x238] ;  /* 0x00008e00ff1a7b82 */ /* 0x000eb00000000a00 */
[----:B------:R-:W3:Y:S01]  /*0530*/  LDC.64 R28, c[0x0][0x240] ;  /* 0x00009000ff1c7b82 */ /* 0x000ee20000000a00 */
[----:B0-----:R-:W-:Y:S01]  /*0540*/  IMAD.WIDE R6, R5, 0x8, R20 ;  /* 0x0000000805067825 */ /* 0x001fe200078e0214 */
[----:B------:R-:W-:Y:S01]  /*0550*/  ISETP.NE.AND P0, PT, R34, 0x1, PT ;  /* 0x000000012200780c */ /* 0x000fe20003f05270 */
[----:B------:R-:W-:-:S03]  /*0560*/  ULDC UR4, c[0x0][0x274] ;  /* 0x00009d0000047ab9 */ /* 0x000fc60000000800 */
[----:B------:R-:W4:Y:S01]  /*0570*/  LDG.E.64 R8, desc[UR36][R6.64] ;  /* 0x0000002406087981 */ /* 0x000f22000c1e1b00 */
[----:B-1----:R-:W-:-:S04]  /*0580*/  IMAD.WIDE R10, R3, 0x8, R24 ;  /* 0x00000008030a7825 */ /* 0x002fc800078e0218 */
[----:B--2---:R-:W-:Y:S01]  /*0590*/  IMAD.WIDE R12, R5, 0x8, R26 ;  /* 0x00000008050c7825 */ /* 0x004fe200078e021a */
[----:B----4-:R0:W-:Y:S05]  /*05a0*/  STG.E.64 desc[UR36][R10.64], R8 ;  /* 0x000000080a007986 */ /* 0x0101ea000c101b24 */
[----:B------:R-:W2:Y:S01]  /*05b0*/  LDG.E.64 R12, desc[UR36][R12.64] ;  /* 0x000000240c0c7981 */ /* 0x000ea2000c1e1b00 */
[C---:B---3--:R-:W-:Y:S01]  /*05c0*/  IMAD.WIDE R14, R3.reuse, 0x8, R28 ;  /* 0x00000008030e7825 */ /* 0x048fe200078e021c */
[----:B------:R-:W-:Y:S02]  /*05d0*/  IADD3 R4, R3, 0x200, RZ ;  /* 0x0000020003047810 */ /* 0x000fe40007ffe0ff */
[----:B------:R-:W-:Y:S01]  /*05e0*/  MOV R6, R32 ;  /* 0x0000002000067202 */ /* 0x000fe20000000f00 */
[----:B------:R-:W-:Y:S01]  /*05f0*/  IMAD R7, R0, UR4, R5 ;  /* 0x0000000400077c24 */ /* 0x000fe2000f8e0205 */
[----:B--2---:R0:W-:Y:S01]  /*0600*/  STG.E.64 desc[UR36][R14.64], R12 ;  /* 0x0000000c0e007986 */ /* 0x0041e2000c101b24 */
[----:B------:R-:W-:Y:S05]  /*0610*/  @!P0 BRA `(.L_x_28) ;  /* 0x0000000000608947 */ /* 0x000fea0003800000 */
[----:B0-----:R-:W-:-:S06]  /*0620*/  IMAD.WIDE R8, R7, 0x8, R20 ;  /* 0x0000000807087825 */ /* 0x001fcc00078e0214 */
[----:B------:R-:W2:Y:S01]  /*0630*/  LDG.E.64 R8, desc[UR36][R8.64] ;  /* 0x0000002408087981 */ /* 0x000ea2000c1e1b00 */
[----:B------:R-:W-:-:S04]  /*0640*/  IMAD.WIDE R10, R4, 0x8, R24 ;  /* 0x00000008040a7825 */ /* 0x000fc800078e0218 */
[----:B------:R-:W-:Y:S01]  /*0650*/  IMAD.WIDE R12, R7, 0x8, R26 ;  /* 0x00000008070c7825 */ /* 0x000fe200078e021a */
[----:B--2---:R1:W-:Y:S05]  /*0660*/  STG.E.64 desc[UR36][R10.64], R8 ;  /* 0x000000080a007986 */ /* 0x0043ea000c101b24 */
[----:B------:R-:W2:Y:S01]  /*0670*/  LDG.E.64 R12, desc[UR36][R12.64] ;  /* 0x000000240c0c7981 */ /* 0x000ea2000c1e1b00 */
[----:B------:R-:W-:Y:S01]  /*0680*/  IMAD.WIDE R14, R4, 0x8, R28 ;  /* 0x00000008040e7825 */ /* 0x000fe200078e021c */
[----:B------:R-:W-:Y:S02]  /*0690*/  ISETP.NE.AND P0, PT, R34, 0x2, PT ;  /* 0x000000022200780c */ /* 0x000fe40003f05270 */
[----:B------:R-:W-:Y:S01]  /*06a0*/  IADD3 R6, R33, -0x2, RZ ;  /* 0xfffffffe21067810 */ /* 0x000fe20007ffe0ff */
[----:B------:R-:W-:Y:S01]  /*06b0*/  IMAD R7, R0, UR4, R7 ;  /* 0x0000000400077c24 */ /* 0x000fe2000f8e0207 */
[----:B------:R-:W-:Y:S01]  /*06c0*/  IADD3 R4, R3, 0x400, RZ ;  /* 0x0000040003047810 */ /* 0x000fe20007ffe0ff */
[----:B--2---:R1:W-:Y:S08]  /*06d0*/  STG.E.64 desc[UR36][R14.64], R12 ;  /* 0x0000000c0e007986 */ /* 0x0043f0000c101b24 */
[----:B------:R-:W-:Y:S05]  /*06e0*/  @!P0 BRA `(.L_x_28) ;  /* 0x00000000002c8947 */ /* 0x000fea0003800000 */
[----:B-1----:R-:W-:-:S06]  /*06f0*/  IMAD.WIDE R8, R7, 0x8, R20 ;  /* 0x0000000807087825 */ /* 0x002fcc00078e0214 */
[----:B------:R-:W2:Y:S01]  /*0700*/  LDG.E.64 R8, desc[UR36][R8.64] ;  /* 0x0000002408087981 */ /* 0x000ea2000c1e1b00 */
[----:B------:R-:W-:-:S04]  /*0710*/  IMAD.WIDE R24, R4, 0x8, R24 ;  /* 0x0000000804187825 */ /* 0x000fc800078e0218 */
[----:B------:R-:W-:Y:S01]  /*0720*/  IMAD.WIDE R10, R7, 0x8, R26 ;  /* 0x00000008070a7825 */ /* 0x000fe200078e021a */
[----:B--2---:R2:W-:Y:S05]  /*0730*/  STG.E.64 desc[UR36][R24.64], R8 ;  /* 0x0000000818007986 */ /* 0x0045ea000c101b24 */
[----:B------:R-:W3:Y:S01]  /*0740*/  LDG.E.64 R10, desc[UR36][R10.64] ;  /* 0x000000240a0a7981 */ /* 0x000ee2000c1e1b00 */
[----:B------:R-:W-:Y:S01]  /*0750*/  IMAD.WIDE R28, R4, 0x8, R28 ;  /* 0x00000008041c7825 */ /* 0x000fe200078e021c */
[----:B------:R-:W-:Y:S02]  /*0760*/  IADD3 R6, R33, -0x3, RZ ;  /* 0xfffffffd21067810 */ /* 0x000fe40007ffe0ff */
[----:B------:R-:W-:Y:S01]  /*0770*/  IADD3 R4, R3, 0x600, RZ ;  /* 0x0000060003047810 */ /* 0x000fe20007ffe0ff */
[----:B------:R-:W-:Y:S01]  /*0780*/  IMAD R7, R0, UR4, R7 ;  /* 0x0000000400077c24 */ /* 0x000fe2000f8e0207 */
[----:B---3--:R2:W-:Y:S06]  /*0790*/  STG.E.64 desc[UR36][R28.64], R10 ;  /* 0x0000000a1c007986 */ /* 0x0085ec000c101b24 */
.L_x_28:
[----:B------:R-:W-:Y:S01]  /*07a0*/  ISETP.GE.U32.AND P0, PT, R32, 0x3, PT ;  /* 0x000000032000780c */ /* 0x000fe20003f06070 */
[----:B------:R-:W-:-:S12]  /*07b0*/  BSSY B1, `(.L_x_27) ;  /* 0x0000028000017945 */ /* 0x000fd80003800000 */
[----:B------:R-:W-:Y:S05]  /*07c0*/  @!P0 BRA `(.L_x_29) ;  /* 0x0000000000988947 */ /* 0x000fea0003800000 */
[----:B------:R-:W-:Y:S02]  /*07d0*/  ULDC UR4, c[0x0][0x274] ;  /* 0x00009d0000047ab9 */ /* 0x000fe40000000800 */
[----:B------:R-:W-:-:S07]  /*07e0*/  IMAD R39, R0, UR4, RZ ;  /* 0x0000000400277c24 */ /* 0x000fce000f8e02ff */
.L_x_30:
[----:B0123--:R-:W0:Y:S08]  /*07f0*/  LDC.64 R8, c[0x0][0x228] ;  /* 0x00008a00ff087b82 */ /* 0x00fe300000000a00 */
[----:B------:R-:W1:Y:S08]  /*0800*/  LDC.64 R12, c[0x0][0x230] ;  /* 0x00008c00ff0c7b82 */ /* 0x000e700000000a00 */
[----:B------:R-:W2:Y:S01]  /*0810*/  LDC.64 R14, c[0x0][0x238] ;  /* 0x00008e00ff0e7b82 */ /* 0x000ea20000000a00 */
[----:B0-----:R-:W-:-:S07]  /*0820*/  IMAD.WIDE R8, R7, 0x8, R8 ;  /* 0x0000000807087825 */ /* 0x001fce00078e0208 */
[----:B------:R-:W0:Y:S01]  /*0830*/  LDC.64 R24, c[0x0][0x240] ;  /* 0x00009000ff187b82 */ /* 0x000e220000000a00 */
[----:B------:R-:W3:Y:S01]  /*0840*/  LDG.E.64 R10, desc[UR36][R8.64] ;  /* 0x00000024080a7981 */ /* 0x000ee2000c1e1b00 */
[----:B-1----:R-:W-:-:S04]  /*0850*/  IMAD.WIDE R12, R4, 0x8, R12 ;  /* 0x00000008040c7825 */ /* 0x002fc800078e020c */
[----:B--2---:R-:W-:Y:S01]  /*0860*/  IMAD.WIDE R14, R7, 0x8, R14 ;  /* 0x00000008070e7825 */ /* 0x004fe200078e020e */
[----:B---3--:R1:W-:Y:S04]  /*0870*/  STG.E.64 desc[UR36][R12.64], R10 ;  /* 0x0000000a0c007986 */ /* 0x0083e8000c101b24 */
[----:B------:R-:W2:Y:S01]  /*0880*/  LDG.E.64 R20, desc[UR36][R14.64] ;  /* 0x000000240e147981 */ /* 0x000ea2000c1e1b00 */
[----:B0-----:R-:W-:-:S04]  /*0890*/  IMAD.WIDE R24, R4, 0x8, R24 ;  /* 0x0000000804187825 */ /* 0x001fc800078e0218 */
[C---:B------:R-:W-:Y:S01]  /*08a0*/  IMAD.WIDE R26, R39.reuse, 0x8, R8 ;  /* 0x00000008271a7825 */ /* 0x040fe200078e0208 */
[----:B--2---:R0:W-:Y:S04]  /*08b0*/  STG.E.64 desc[UR36][R24.64], R20 ;  /* 0x0000001418007986 */ /* 0x0041e8000c101b24 */
[----:B------:R-:W2:Y:S01]  /*08c0*/  LDG.E.64 R8, desc[UR36][R26.64] ;  /* 0x000000241a087981 */ /* 0x000ea2000c1e1b00 */
[----:B------:R-:W-:-:S03]  /*08d0*/  IMAD.WIDE R28, R39, 0x8, R14 ;  /* 0x00000008271c7825 */ /* 0x000fc600078e020e */
[----:B--2---:R2:W-:Y:S04]  /*08e0*/  STG.E.64 desc[UR36][R12.64+0x1000], R8 ;  /* 0x001000080c007986 */ /* 0x0045e8000c101b24 */
[----:B------:R-:W3:Y:S01]  /*08f0*/  LDG.E.64 R32, desc[UR36][R28.64] ;  /* 0x000000241c207981 */ /* 0x000ee2000c1e1b00 */
[----:B------:R-:W-:-:S03]  /*0900*/  IMAD.WIDE R34, R39, 0x8, R26 ;  /* 0x0000000827227825 */ /* 0x000fc600078e021a */
[----:B---3--:R-:W-:Y:S04]  /*0910*/  STG.E.64 desc[UR36][R24.64+0x1000], R32 ;  /* 0x0010002018007986 */ /* 0x008fe8000c101b24 */
[----:B-1----:R-:W3:Y:S01]  /*0920*/  LDG.E.64 R10, desc[UR36][R34.64] ;  /* 0x00000024220a7981 */ /* 0x002ee2000c1e1b00 */
[----:B------:R-:W-:-:S03]  /*0930*/  IMAD.WIDE R14, R39, 0x8, R28 ;  /* 0x00000008270e7825 */ /* 0x000fc600078e021c */
[----:B---3--:R1:W-:Y:S04]  /*0940*/  STG.E.64 desc[UR36][R12.64+0x2000], R10 ;  /* 0x0020000a0c007986 */ /* 0x0083e8000c101b24 */
[----:B------:R-:W3:Y:S01]  /*0950*/  LDG.E.64 R36, desc[UR36][R14.64] ;  /* 0x000000240e247981 */ /* 0x000ee2000c1e1b00 */
[----:B0-----:R-:W-:-:S03]  /*0960*/  IMAD.WIDE R20, R39, 0x8, R34 ;  /* 0x0000000827147825 */ /* 0x001fc600078e0222 */
[----:B---3--:R3:W-:Y:S04]  /*0970*/  STG.E.64 desc[UR36][R24.64+0x2000], R36 ;  /* 0x0020002418007986 */ /* 0x0087e8000c101b24 */
[----:B------:R-:W4:Y:S01]  /*0980*/  LDG.E.64 R20, desc[UR36][R20.64] ;  /* 0x0000002414147981 */ /* 0x000f22000c1e1b00 */
[----:B--2---:R-:W-:-:S03]  /*0990*/  IMAD.WIDE R8, R39, 0x8, R14 ;  /* 0x0000000827087825 */ /* 0x004fc600078e020e */
[----:B----4-:R3:W-:Y:S04]  /*09a0*/  STG.E.64 desc[UR36][R12.64+0x3000], R20 ;  /* 0x003000140c007986 */ /* 0x0107e8000c101b24 */
[----:B------:R-:W2:Y:S01]  /*09b0*/  LDG.E.64 R8, desc[UR36][R8.64] ;  /* 0x0000002408087981 */ /* 0x000ea2000c1e1b00 */
[----:B------:R-:W-:Y:S02]  /*09c0*/  IADD3 R6, R6, -0x4, RZ ;  /* 0xfffffffc06067810 */ /* 0x000fe40007ffe0ff */
[C-C-:B-1----:R-:W-:Y:S02]  /*09d0*/  IADD3 R10, R39.reuse, R7, R39.reuse ;  /* 0x00000007270a7210 */ /* 0x142fe40007ffe027 */
[----:B------:R-:W-:Y:S02]  /*09e0*/  ISETP.GT.AND P0, PT, R6, RZ, PT ;  /* 0x000000ff0600720c */ /* 0x000fe40003f04270 */
[----:B------:R-:W-:-:S02]  /*09f0*/  IADD3 R7, R39, R10, R39 ;  /* 0x0000000a27077210 */ /* 0x000fc40007ffe027 */
[----:B------:R-:W-:Y:S01]  /*0a00*/  IADD3 R4, R4, 0x800, RZ ;  /* 0x0000080004047810 */ /* 0x000fe20007ffe0ff */
[----:B--2---:R3:W-:Y:S08]  /*0a10*/  STG.E.64 desc[UR36][R24.64+0x3000], R8 ;  /* 0x0030000818007986 */ /* 0x0047f0000c101b24 */
[----:B------:R-:W-:Y:S05]  /*0a20*/  @P0 BRA `(.L_x_30) ;  /* 0xfffffffc00700947 */ /* 0x000fea000383ffff */
.L_x_29:
[----:B------:R-:W-:Y:S05]  /*0a30*/  BSYNC B1 ;  /* 0x0000000000017941 */ /* 0x000fea0003800000 */
.L_x_27:
[----:B------:R-:W4:Y:S02]  /*0a40*/  LDC R4, c[0x0][0x218] ;  /* 0x00008600ff047b82 */ /* 0x000f240000000800 */
[----:B----4-:R-:W-:-:S13]  /*0a50*/  ISETP.GE.AND P0, PT, R4, 0x1, PT ;  /* 0x000000010400780c */ /* 0x010fda0003f06270 */
[----:B------:R-:W-:Y:S05]  /*0a60*/  @!P0 BRA `(.L_x_31) ;  /* 0x0000001c00ec8947 */ /* 0x000fea0003800000 */
[----:B---3--:R-:W3:Y:S01]  /*0a70*/  LDC.64 R20, c[0x0][0x258] ;  /* 0x00009600ff147b82 */ /* 0x008ee20000000a00 */
[----:B------:R-:W-:Y:S01]  /*0a80*/  ULDC UR4, c[0x0][0x26c] ;  /* 0x00009b0000047ab9 */ /* 0x000fe20000000800 */
[----:B------:R-:W-:Y:S01]  /*0a90*/  ULDC UR5, c[0x0][0x26c] ;  /* 0x00009b0000057ab9 */ /* 0x000fe20000000800 */
[----:B------:R-:W-:Y:S01]  /*0aa0*/  UIADD3 UR4, -UR4, 0x1, URZ ;  /* 0x0000000104047890 */ /* 0x000fe2000fffe13f */
[----:B------:R-:W-:Y:S01]  /*0ab0*/  HFMA2.MMA R6, -RZ, RZ, 0, 0 ;  /* 0x00000000ff067435 */ /* 0x000fe200000001ff */
[----:B------:R-:W-:Y:S01]  /*0ac0*/  ULDC UR6, c[0x0][0x218] ;  /* 0x0000860000067ab9 */ /* 0x000fe20000000800 */
[----:B------:R-:W-:Y:S01]  /*0ad0*/  BSSY B1, `(.L_x_31) ;  /* 0x00001f4000017945 */ /* 0x000fe20003800000 */
[----:B------:R-:W-:Y:S01]  /*0ae0*/  IADD3 R4, R3, UR38, RZ ;  /* 0x0000002603047c10 */ /* 0x000fe2000fffe0ff */
[----:B------:R-:W-:Y:S01]  /*0af0*/  IMAD.U32 R7, RZ, RZ, UR5 ;  /* 0x00000005ff077e24 */ /* 0x000fe2000f8e00ff */
[----:B012---:R-:W-:Y:S01]  /*0b00*/  MOV R8, UR6 ;  /* 0x0000000600087c02 */ /* 0x007fe20008000f00 */
[----:B------:R-:W-:-:S02]  /*0b10*/  IMAD.U32 R9, RZ, RZ, UR4 ;  /* 0x00000004ff097e24 */ /* 0x000fc4000f8e00ff */
[----:B---3--:R-:W-:-:S07]  /*0b20*/  IMAD.WIDE R20, R3, 0x8, R20 ;  /* 0x0000000803147825 */ /* 0x008fce00078e0214 */
.L_x_53:
[----:B012---:R-:W-:Y:S01]  /*0b30*/  VIADD R10, R7, 0xffffffff ;  /* 0xffffffff070a7836 */ /* 0x007fe20000000000 */
[----:B------:R-:W-:Y:S01]  /*0b40*/  BSSY B2, `(.L_x_32) ;  /* 0x00000d9000027945 */ /* 0x000fe20003800000 */
[----:B------:R-:W-:Y:S02]  /*0b50*/  IMAD.MOV.U32 R11, RZ, RZ, 0x1 ;  /* 0x00000001ff0b7424 */ /* 0x000fe400078e00ff */
[----:B------:R-:W-:-:S03]  /*0b60*/  VIADD R8, R8, 0xffffffff ;  /* 0xffffffff08087836 */ /* 0x000fc60000000000 */
[----:B----4-:R-:W-:Y:S02]  /*0b70*/  SHF.L.U32 R12, R11, R10, RZ ;  /* 0x0000000a0b0c7219 */ /* 0x010fe400000006ff */
[----:B------:R-:W-:-:S03]  /*0b80*/  ISETP.GT.AND P1, PT, R8, RZ, PT ;  /* 0x000000ff0800720c */ /* 0x000fc60003f24270 */
[----:B------:R-:W-:-:S05]  /*0b90*/  VIADD R10, R12, 0xffffffff ;  /* 0xffffffff0c0a7836 */ /* 0x000fca0000000000 */
[----:B------:R-:W-:-:S04]  /*0ba0*/  ISETP.GE.AND P0, PT, R10, RZ, PT ;  /* 0x000000ff0a00720c */ /* 0x000fc80003f06270 */
[----:B------:R-:W-:-:S13]  /*0bb0*/  ISETP.LT.OR P0, PT, R12, 0x1, !P0 ;  /* 0x000000010c00780c */ /* 0x000fda0004701670 */
[----:B---3--:R-:W-:Y:S05]  /*0bc0*/  @P0 BRA `(.L_x_33) ;  /* 0x0000000c00400947 */ /* 0x008fea0003800000 */
[----:B------:R-:W-:Y:S01]  /*0bd0*/  SHF.L.U32 R10, R11, R6, RZ ;  /* 0x000000060b0a7219 */ /* 0x000fe200000006ff */
[----:B------:R-:W-:Y:S01]  /*0be0*/  IMAD.MOV.U32 R15, RZ, RZ, R3 ;  /* 0x000000ffff0f7224 */ /* 0x000fe200078e0003 */
[----:B------:R-:W-:Y:S01]  /*0bf0*/  MOV R14, R4 ;  /* 0x00000004000e7202 */ /* 0x000fe20000000f00 */
[----:B------:R-:W-:Y:S01]  /*0c00*/  IMAD.MOV.U32 R65, RZ, RZ, R12 ;  /* 0x000000ffff417224 */ /* 0x000fe200078e000c */
[C---:B------:R-:W-:Y:S01]  /*0c10*/  LEA R64, R10.reuse, R3, 0x9 ;  /* 0x000000030a407211 */ /* 0x040fe200078e48ff */
[----:B------:R-:W-:-:S05]  /*0c20*/  VIADD R13, R10, 0xffffffff ;  /* 0xffffffff0a0d7836 */ /* 0x000fca0000000000 */
[----:B------:R-:W-:Y:S01]  /*0c30*/  ISETP.GE.AND P0, PT, R13, RZ, PT ;  /* 0x000000ff0d00720c */ /* 0x000fe20003f06270 */
[----:B------:R-:W-:-:S03]  /*0c40*/  IMAD.MOV.U32 R13, RZ, RZ, R3 ;  /* 0x000000ffff0d7224 */ /* 0x000fc600078e0003 */
[----:B------:R-:W-:-:S13]  /*0c50*/  ISETP.LT.OR P0, PT, R10, 0x1, !P0 ;  /* 0x000000010a00780c */ /* 0x000fda0004701670 */
.L_x_39:
[----:B------:R-:W-:Y:S04]  /*0c60*/  BSSY B3, `(.L_x_34) ;  /* 0x00000bd000037945 */ /* 0x000fe80003800000 */
[----:B0-2---:R-:W-:Y:S05]  /*0c70*/  @P0 BRA `(.L_x_35) ;  /* 0x0000000800ec0947 */ /* 0x005fea0003800000 */
[----:B------:R-:W0:Y:S01]  /*0c80*/  LDC.64 R24, c[0x0][0x248] ;  /* 0x00009200ff187b82 */ /* 0x000e220000000a00 */
[----:B------:R-:W-:Y:S01]  /*0c90*/  IMAD.MOV.U32 R29, RZ, RZ, 0x1 ;  /* 0x00000001ff1d7424 */ /* 0x000fe200078e00ff */
[----:B------:R-:W-:Y:S01]  /*0ca0*/  ISETP.NE.AND P3, PT, R6, RZ, PT ;  /* 0x000000ff0600720c */ /* 0x000fe20003f65270 */
[----:B------:R-:W-:Y:S01]  /*0cb0*/  BSSY B4, `(.L_x_36) ;  /* 0x000005b000047945 */ /* 0x000fe20003800000 */
[----:B------:R-:W-:Y:S01]  /*0cc0*/  MOV R69, R15 ;  /* 0x0000000f00457202 */ /* 0x000fe20000000f00 */
[----:B------:R-:W-:Y:S01]  /*0cd0*/  IMAD.MOV.U32 R66, RZ, RZ, R14 ;  /* 0x000000ffff427224 */ /* 0x000fe200078e000e */
[----:B------:R-:W-:Y:S02]  /*0ce0*/  SHF.L.U32 R70, R29, R6, RZ ;  /* 0x000000061d467219 */ /* 0x000fe400000006ff */
[----:B------:R-:W1:Y:S01]  /*0cf0*/  LDC.64 R26, c[0x0][0x250] ;  /* 0x00009400ff1a7b82 */ /* 0x000e620000000a00 */
[----:B------:R-:W-:Y:S02]  /*0d00*/  MOV R67, R13 ;  /* 0x0000000d00437202 */ /* 0x000fe40000000f00 */
[----:B------:R-:W-:Y:S01]  /*0d10*/  VIADD R28, R70, 0xffffffff ;  /* 0xffffffff461c7836 */ /* 0x000fe20000000000 */
[----:B------:R-:W-:-:S04]  /*0d20*/  MOV R68, R64 ;  /* 0x0000004000447202 */ /* 0x000fc80000000f00 */
[----:B------:R-:W-:Y:S01]  /*0d30*/  ISETP.GE.U32.AND P2, PT, R28, 0x3, PT ;  /* 0x000000031c00780c */ /* 0x000fe20003f46070 */
[----:B0-----:R-:W-:-:S04]  /*0d40*/  IMAD.WIDE R24, R12, 0x8, R24 ;  /* 0x000000080c187825 */ /* 0x001fc800078e0218 */
[----:B-1----:R-:W-:Y:S01]  /*0d50*/  IMAD.WIDE R26, R12, 0x8, R26 ;  /* 0x000000080c1a7825 */ /* 0x002fe200078e021a */
[----:B------:R-:W-:Y:S07]  /*0d60*/  @P3 BRA `(.L_x_37) ;  /* 0x00000004003c3947 */ /* 0x000fee0003800000 */
[----:B------:R-:W0:Y:S01]  /*0d70*/  LDC.64 R38, c[0x0][0x240] ;  /* 0x00009000ff267b82 */ /* 0x000e220000000a00 */
[----:B------:R-:W2:Y:S04]  /*0d80*/  LDG.E.64 R52, desc[UR36][R26.64] ;  /* 0x000000241a347981 */ /* 0x000ea8000c1e1b00 */
[----:B------:R-:W3:Y:S03]  /*0d90*/  LDG.E.64 R28, desc[UR36][R24.64] ;  /* 0x00000024181c7981 */ /* 0x000ee6000c1e1b00 */
[----:B------:R-:W1:Y:S08]  /*0da0*/  LDC.64 R42, c[0x0][0x230] ;  /* 0x00008c00ff2a7b82 */ /* 0x000e700000000a00 */
[----:B------:R-:W4:Y:S01]  /*0db0*/  LDC.64 R36, c[0x0][0x258] ;  /* 0x00009600ff247b82 */ /* 0x000f220000000a00 */
[----:B0-----:R-:W-:-:S07]  /*0dc0*/  IMAD.WIDE R44, R15, 0x8, R38 ;  /* 0x000000080f2c7825 */ /* 0x001fce00078e0226 */
[----:B------:R-:W0:Y:S01]  /*0dd0*/  LDC.64 R32, c[0x0][0x260] ;  /* 0x00009800ff207b82 */ /* 0x000e220000000a00 */
[C---:B------:R-:W-:Y:S01]  /*0de0*/  IMAD.WIDE R38, R14.reuse, 0x8, R38 ;  /* 0x000000080e267825 */ /* 0x040fe200078e0226 */
[----:B------:R-:W5:Y:S03]  /*0df0*/  LDG.E.64 R58, desc[UR36][R44.64] ;  /* 0x000000242c3a7981 */ /* 0x000f66000c1e1b00 */
[--C-:B-1----:R-:W-:Y:S01]  /*0e00*/  IMAD.WIDE R34, R14, 0x8, R42.reuse ;  /* 0x000000080e227825 */ /* 0x102fe200078e022a */
[----:B------:R-:W5:Y:S03]  /*0e10*/  LDG.E.64 R46, desc[UR36][R38.64] ;  /* 0x00000024262e7981 */ /* 0x000f66000c1e1b00 */
[----:B------:R-:W-:Y:S01]  /*0e20*/  IMAD.WIDE R42, R15, 0x8, R42 ;  /* 0x000000080f2a7825 */ /* 0x000fe200078e022a */
[----:B------:R-:W2:Y:S04]  /*0e30*/  LDG.E.64 R48, desc[UR36][R34.64] ;  /* 0x0000002422307981 */ /* 0x000ea8000c1e1b00 */
[----:B------:R-:W2:Y:S01]  /*0e40*/  LDG.E.64 R56, desc[UR36][R42.64] ;  /* 0x000000242a387981 */ /* 0x000ea2000c1e1b00 */
[----:B------:R-:W-:-:S02]  /*0e50*/  IADD3 R70, R10, -0x1, RZ ;  /* 0xffffffff0a467810 */ /* 0x000fc40007ffe0ff */
[----:B------:R-:W-:Y:S02]  /*0e60*/  IADD3 R69, R15, 0x200, RZ ;  /* 0x000002000f457810 */ /* 0x000fe40007ffe0ff */
[----:B------:R-:W-:Y:S02]  /*0e70*/  IADD3 R66, R14, 0x200, RZ ;  /* 0x000002000e427810 */ /* 0x000fe40007ffe0ff */
[----:B------:R-:W-:Y:S02]  /*0e80*/  IADD3 R67, R13, 0x200, RZ ;  /* 0x000002000d437810 */ /* 0x000fe40007ffe0ff */
[----:B------:R-:W-:Y:S01]  /*0e90*/  IADD3 R68, R64, 0x200, RZ ;  /* 0x0000020040447810 */ /* 0x000fe20007ffe0ff */
[----:B-----5:R-:W-:Y:S02]  /*0ea0*/  DADD R40, R58, -R46 ;  /* 0x000000003a287229 */ /* 0x020fe4000000082e */
[----:B--2---:R-:W-:-:S06]  /*0eb0*/  DADD R50, -R48, R56 ;  /* 0x0000000030327229 */ /* 0x004fcc0000000138 */
[C---:B------:R-:W-:Y:S02]  /*0ec0*/  DMUL R54, R52.reuse, R40 ;  /* 0x0000002834367228 */ /* 0x040fe40000000000 */
[-C--:B------:R-:W-:Y:S02]  /*0ed0*/  DMUL R52, R52, R50.reuse ;  /* 0x0000003234347228 */ /* 0x080fe40000000000 */
[----:B------:R-:W-:Y:S02]  /*0ee0*/  DADD R48, R48, R56 ;  /* 0x0000000030307229 */ /* 0x000fe40000000038 */
[----:B------:R-:W-:Y:S02]  /*0ef0*/  DADD R46, R58, R46 ;  /* 0x000000003a2e7229 */ /* 0x000fe4000000002e */
[C---:B---3--:R-:W-:Y:S02]  /*0f00*/  DFMA R50, R28.reuse, R50, R54 ;  /* 0x000000321c32722b */ /* 0x048fe40000000036 */
[----:B------:R-:W-:Y:S01]  /*0f10*/  DFMA R52, R28, R40, -R52 ;  /* 0x000000281c34722b */ /* 0x000fe20000000834 */
[----:B----4-:R-:W-:-:S04]  /*0f20*/  IMAD.WIDE R28, R13, 0x8, R36 ;  /* 0x000000080d1c7825 */ /* 0x010fc800078e0224 */
[----:B0-----:R-:W-:Y:S01]  /*0f30*/  IMAD.WIDE R40, R13, 0x8, R32 ;  /* 0x000000080d287825 */ /* 0x001fe200078e0220 */
[----:B------:R0:W-:Y:S03]  /*0f40*/  STG.E.64 desc[UR36][R28.64], R48 ;  /* 0x000000301c007986 */ /* 0x0001e6000c101b24 */
[C---:B------:R-:W-:Y:S01]  /*0f50*/  IMAD.WIDE R36, R64.reuse, 0x8, R36 ;  /* 0x0000000840247825 */ /* 0x040fe200078e0224 */
[----:B------:R0:W-:Y:S03]  /*0f60*/  STG.E.64 desc[UR36][R40.64], R46 ;  /* 0x0000002e28007986 */ /* 0x0001e6000c101b24 */
[----:B------:R-:W-:Y:S01]  /*0f70*/  IMAD.WIDE R32, R64, 0x8, R32 ;  /* 0x0000000840207825 */ /* 0x000fe200078e0220 */
[----:B------:R0:W-:Y:S01]  /*0f80*/  STG.E.64 desc[UR36][R36.64], R50 ;  /* 0x0000003224007986 */ /* 0x0001e2000c101b24 */
[----:B------:R-:W-:-:S03]  /*0f90*/  LOP3.LUT R54, R10, 0x3, RZ, 0xc0, !PT ;  /* 0x000000030a367812 */ /* 0x000fc600078ec0ff */
[----:B------:R0:W-:Y:S01]  /*0fa0*/  STG.E.64 desc[UR36][R32.64], R52 ;  /* 0x0000003420007986 */ /* 0x0001e2000c101b24 */
[----:B------:R-:W-:-:S13]  /*0fb0*/  ISETP.NE.AND P3, PT, R54, 0x1, PT ;  /* 0x000000013600780c */ /* 0x000fda0003f65270 */
[----:B0-----:R-:W-:Y:S05]  /*0fc0*/  @!P3 BRA `(.L_x_37) ;  /* 0x0000000000a4b947 */ /* 0x001fea0003800000 */
[----:B------:R-:W2:Y:S04]  /*0fd0*/  LDG.E.64 R60, desc[UR36][R44.64+0x1000] ;  /* 0x001000242c3c7981 */ /* 0x000ea8000c1e1b00 */
[----:B------:R-:W2:Y:S04]  /*0fe0*/  LDG.E.64 R58, desc[UR36][R38.64+0x1000] ;  /* 0x00100024263a7981 */ /* 0x000ea8000c1e1b00 */
[----:B------:R-:W3:Y:S04]  /*0ff0*/  LDG.E.64 R46, desc[UR36][R34.64+0x1000] ;  /* 0x00100024222e7981 */ /* 0x000ee8000c1e1b00 */
[----:B------:R-:W3:Y:S04]  /*1000*/  LDG.E.64 R48, desc[UR36][R42.64+0x1000] ;  /* 0x001000242a307981 */ /* 0x000ee8000c1e1b00 */
[----:B------:R-:W4:Y:S04]  /*1010*/  LDG.E.64 R56, desc[UR36][R26.64] ;  /* 0x000000241a387981 */ /* 0x000f28000c1e1b00 */
[----:B------:R-:W5:Y:S01]  /*1020*/  LDG.E.64 R62, desc[UR36][R24.64] ;  /* 0x00000024183e7981 */ /* 0x000f62000c1e1b00 */
[----:B--2---:R-:W-:-:S02]  /*1030*/  DADD R50, R60, -R58 ;  /* 0x000000003c327229 */ /* 0x004fc4000000083a */
[----:B---3--:R-:W-:-:S06]  /*1040*/  DADD R52, -R46, R48 ;  /* 0x000000002e347229 */ /* 0x008fcc0000000130 */
[C---:B----4-:R-:W-:Y:S02]  /*1050*/  DMUL R54, R56.reuse, R50 ;  /* 0x0000003238367228 */ /* 0x050fe40000000000 */
[-C--:B------:R-:W-:Y:S02]  /*1060*/  DMUL R56, R56, R52.reuse ;  /* 0x0000003438387228 */ /* 0x080fe40000000000 */
[----:B------:R-:W-:Y:S02]  /*1070*/  DADD R46, R46, R48 ;  /* 0x000000002e2e7229 */ /* 0x000fe40000000030 */
[----:B------:R-:W-:Y:S02]  /*1080*/  DADD R58, R60, R58 ;  /* 0x000000003c3a7229 */ /* 0x000fe4000000003a */
[C---:B-----5:R-:W-:Y:S02]  /*1090*/  DFMA R54, R62.reuse, R52, R54 ;  /* 0x000000343e36722b */ /* 0x060fe40000000036 */
[----:B------:R-:W-:Y:S01]  /*10a0*/  DFMA R56, R62, R50, -R56 ;  /* 0x000000323e38722b */ /* 0x000fe20000000838 */
[----:B------:R0:W-:Y:S04]  /*10b0*/  STG.E.64 desc[UR36][R28.64+0x1000], R46 ;  /* 0x0010002e1c007986 */ /* 0x0001e8000c101b24 */
[----:B------:R-:W-:Y:S04]  /*10c0*/  STG.E.64 desc[UR36][R40.64+0x1000], R58 ;  /* 0x0010003a28007986 */ /* 0x000fe8000c101b24 */
[----:B------:R1:W-:Y:S04]  /*10d0*/  STG.E.64 desc[UR36][R36.64+0x1000], R54 ;  /* 0x0010003624007986 */ /* 0x0003e8000c101b24 */
[----:B------:R2:W-:Y:S04]  /*10e0*/  STG.E.64 desc[UR36][R32.64+0x1000], R56 ;  /* 0x0010003820007986 */ /* 0x0005e8000c101b24 */
[----:B------:R-:W3:Y:S04]  /*10f0*/  LDG.E.64 R44, desc[UR36][R44.64+0x2000] ;  /* 0x002000242c2c7981 */ /* 0x000ee8000c1e1b00 */
[----:B------:R-:W3:Y:S04]  /*1100*/  LDG.E.64 R38, desc[UR36][R38.64+0x2000] ;  /* 0x0020002426267981 */ /* 0x000ee8000c1e1b00 */
[----:B------:R-:W0:Y:S04]  /*1110*/  LDG.E.64 R34, desc[UR36][R34.64+0x2000] ;  /* 0x0020002422227981 */ /* 0x000e28000c1e1b00 */
[----:B------:R-:W0:Y:S04]  /*1120*/  LDG.E.64 R42, desc[UR36][R42.64+0x2000] ;  /* 0x002000242a2a7981 */ /* 0x000e28000c1e1b00 */
[----:B------:R-:W4:Y:S04]  /*1130*/  LDG.E.64 R60, desc[UR36][R26.64] ;  /* 0x000000241a3c7981 */ /* 0x000f28000c1e1b00 */
[----:B------:R-:W5:Y:S01]  /*1140*/  LDG.E.64 R48, desc[UR36][R24.64] ;  /* 0x0000002418307981 */ /* 0x000f62000c1e1b00 */
[----:B------:R-:W-:Y:S01]  /*1150*/  IADD3 R69, R15, 0x600, RZ ;  /* 0x000006000f457810 */ /* 0x000fe20007ffe0ff */
[----:B------:R-:W-:Y:S01]  /*1160*/  VIADD R67, R13, 0x600 ;  /* 0x000006000d437836 */ /* 0x000fe20000000000 */
[----:B------:R-:W-:Y:S01]  /*1170*/  IADD3 R66, R14, 0x600, RZ ;  /* 0x000006000e427810 */ /* 0x000fe20007ffe0ff */
[----:B------:R-:W-:Y:S01]  /*1180*/  IMAD.MOV.U32 R70, RZ, RZ, -0x2 ;  /* 0xfffffffeff467424 */ /* 0x000fe200078e00ff */
[----:B------:R-:W-:Y:S01]  /*1190*/  IADD3 R68, R64, 0x600, RZ ;  /* 0x0000060040447810 */ /* 0x000fe20007ffe0ff */
[----:B---3--:R-:W-:-:S02]  /*11a0*/  DADD R50, R44, -R38 ;  /* 0x000000002c327229 */ /* 0x008fc40000000826 */
[----:B0-----:R-:W-:-:S06]  /*11b0*/  DADD R46, -R34, R42 ;  /* 0x00000000222e7229 */ /* 0x001fcc000000012a */
[C---:B----4-:R-:W-:Y:S02]  /*11c0*/  DMUL R52, R60.reuse, R50 ;  /* 0x000000323c347228 */ /* 0x050fe40000000000 */
[-C--:B-1----:R-:W-:Y:S02]  /*11d0*/  DMUL R54, R60, R46.reuse ;  /* 0x0000002e3c367228 */ /* 0x082fe40000000000 */
[----:B--2---:R-:W-:Y:S02]  /*11e0*/  DADD R56, R44, R38 ;  /* 0x000000002c387229 */ /* 0x004fe40000000026 */
[----:B------:R-:W-:Y:S02]  /*11f0*/  DADD R44, R34, R42 ;  /* 0x00000000222c7229 */ /* 0x000fe4000000002a */
[C---:B-----5:R-:W-:Y:S02]  /*1200*/  DFMA R52, R48.reuse, R46, R52 ;  /* 0x0000002e3034722b */ /* 0x060fe40000000034 */
[----:B------:R-:W-:-:S03]  /*1210*/  DFMA R54, R48, R50, -R54 ;  /* 0x000000323036722b */ /* 0x000fc60000000836 */
[----:B------:R0:W-:Y:S04]  /*1220*/  STG.E.64 desc[UR36][R28.64+0x2000], R44 ;  /* 0x0020002c1c007986 */ /* 0x0001e8000c101b24 */
[----:B------:R0:W-:Y:S04]  /*1230*/  STG.E.64 desc[UR36][R40.64+0x2000], R56 ;  /* 0x0020003828007986 */ /* 0x0001e8000c101b24 */
[----:B------:R0:W-:Y:S04]  /*1240*/  STG.E.64 desc[UR36][R36.64+0x2000], R52 ;  /* 0x0020003424007986 */ /* 0x0001e8000c101b24 */
[----:B------:R0:W-:Y:S02]  /*1250*/  STG.E.64 desc[UR36][R32.64+0x2000], R54 ;  /* 0x0020003620007986 */ /* 0x0001e4000c101b24 */
.L_x_37:
[----:B------:R-:W-:Y:S05]  /*1260*/  BSYNC B4 ;  /* 0x0000000000047941 */ /* 0x000fea0003800000 */
.L_x_36:
[----:B------:R-:W-:Y:S05]  /*1270*/  @!P2 BRA `(.L_x_35) ;  /* 0x00000004006ca947 */ /* 0x000fea0003800000 */
.L_x_38:
[----:B------:R-:W1:Y:S01]  /*1280*/  LDC.64 R38, c[0x0][0x240] ;  /* 0x00009000ff267b82 */ /* 0x000e620000000a00 */
[----:B0-2---:R-:W2:Y:S04]  /*1290*/  LDG.E.64 R28, desc[UR36][R26.64] ;  /* 0x000000241a1c7981 */ /* 0x005ea8000c1e1b00 */
[----:B------:R-:W3:Y:S03]  /*12a0*/  LDG.E.64 R48, desc[UR36][R24.64] ;  /* 0x0000002418307981 */ /* 0x000ee6000c1e1b00 */
[----:B------:R-:W0:Y:S08]  /*12b0*/  LDC.64 R42, c[0x0][0x230] ;  /* 0x00008c00ff2a7b82 */ /* 0x000e300000000a00 */
[----:B------:R-:W4:Y:S01]  /*12c0*/  LDC.64 R36, c[0x0][0x258] ;  /* 0x00009600ff247b82 */ /* 0x000f220000000a00 */
[----:B-1----:R-:W-:-:S07]  /*12d0*/  IMAD.WIDE R44, R69, 0x8, R38 ;  /* 0x00000008452c7825 */ /* 0x002fce00078e0226 */
[----:B------:R-:W1:Y:S01]  /*12e0*/  LDC.64 R32, c[0x0][0x260] ;  /* 0x00009800ff207b82 */ /* 0x000e620000000a00 */
[C---:B------:R-:W-:Y:S01]  /*12f0*/  IMAD.WIDE R38, R66.reuse, 0x8, R38 ;  /* 0x0000000842267825 */ /* 0x040fe200078e0226 */
[----:B------:R-:W5:Y:S03]  /*1300*/  LDG.E.64 R54, desc[UR36][R44.64] ;  /* 0x000000242c367981 */ /* 0x000f66000c1e1b00 */
[--C-:B0-----:R-:W-:Y:S01]  /*1310*/  IMAD.WIDE R34, R66, 0x8, R42.reuse ;  /* 0x0000000842227825 */ /* 0x101fe200078e022a */
[----:B------:R-:W5:Y:S03]  /*1320*/  LDG.E.64 R46, desc[UR36][R38.64] ;  /* 0x00000024262e7981 */ /* 0x000f66000c1e1b00 */
[----:B------:R-:W-:Y:S01]  /*1330*/  IMAD.WIDE R42, R69, 0x8, R42 ;  /* 0x00000008452a7825 */ /* 0x000fe200078e022a */
[----:B------:R-:W2:Y:S04]  /*1340*/  LDG.E.64 R56, desc[UR36][R34.64] ;  /* 0x0000002422387981 */ /* 0x000ea8000c1e1b00 */
[----:B------:R-:W2:Y:S01]  /*1350*/  LDG.E.64 R52, desc[UR36][R42.64] ;  /* 0x000000242a347981 */ /* 0x000ea2000c1e1b00 */
[----:B-----5:R-:W-:-:S02]  /*1360*/  DADD R40, R54, -R46 ;  /* 0x0000000036287229 */ /* 0x020fc4000000082e */
        /* <DEDUP_REMOVED lines=8> */
[----:B-1----:R-:W-:Y:S01]  /*13f0*/  IMAD.WIDE R40, R67, 0x8, R32 ;  /* 0x0000000843287825 */ /* 0x002fe200078e0220 */
[----:B------:R0:W-:Y:S03]  /*1400*/  STG.E.64 desc[UR36][R28.64], R52 ;  /* 0x000000341c007986 */ /* 0x0001e6000c101b24 */
[C---:B------:R-:W-:Y:S01]  /*1410*/  IMAD.WIDE R36, R68.reuse, 0x8, R36 ;  /* 0x0000000844247825 */ /* 0x040fe200078e0224 */
[----:B------:R1:W-:Y:S03]  /*1420*/  STG.E.64 desc[UR36][R40.64], R46 ;  /* 0x0000002e28007986 */ /* 0x0003e6000c101b24 */
[----:B------:R-:W-:Y:S01]  /*1430*/  IMAD.WIDE R32, R68, 0x8, R32 ;  /* 0x0000000844207825 */ /* 0x000fe200078e0220 */
[----:B------:R2:W-:Y:S04]  /*1440*/  STG.E.64 desc[UR36][R36.64], R72 ;  /* 0x0000004824007986 */ /* 0x0005e8000c101b24 */
[----:B------:R3:W-:Y:S04]  /*1450*/  STG.E.64 desc[UR36][R32.64], R74 ;  /* 0x0000004a20007986 */ /* 0x0007e8000c101b24 */
[----:B------:R-:W4:Y:S04]  /*1460*/  LDG.E.64 R60, desc[UR36][R44.64+0x1000] ;  /* 0x001000242c3c7981 */ /* 0x000f28000c1e1b00 */
[----:B------:R-:W4:Y:S04]  /*1470*/  LDG.E.64 R58, desc[UR36][R38.64+0x1000] ;  /* 0x00100024263a7981 */ /* 0x000f28000c1e1b00 */
[----:B------:R-:W0:Y:S04]  /*1480*/  LDG.E.64 R56, desc[UR36][R34.64+0x1000] ;  /* 0x0010002422387981 */ /* 0x000e28000c1e1b00 */
[----:B------:R-:W0:Y:S04]  /*1490*/  LDG.E.64 R54, desc[UR36][R42.64+0x1000] ;  /* 0x001000242a367981 */ /* 0x000e28000c1e1b00 */
[----:B------:R-:W1:Y:S04]  /*14a0*/  LDG.E.64 R48, desc[UR36][R26.64] ;  /* 0x000000241a307981 */ /* 0x000e68000c1e1b00 */
[----:B------:R-:W3:Y:S01]  /*14b0*/  LDG.E.64 R62, desc[UR36][R24.64] ;  /* 0x00000024183e7981 */ /* 0x000ee2000c1e1b00 */
[----:B----4-:R-:W-:-:S02]  /*14c0*/  DADD R50, R60, -R58 ;  /* 0x000000003c327229 */ /* 0x010fc4000000083a */
[----:B0-----:R-:W-:-:S06]  /*14d0*/  DADD R52, -R56, R54 ;  /* 0x0000000038347229 */ /* 0x001fcc0000000136 */
[C---:B-1----:R-:W-:Y:S02]  /*14e0*/  DMUL R46, R48.reuse, R50 ;  /* 0x00000032302e7228 */ /* 0x042fe40000000000 */
[-C--:B------:R-:W-:Y:S02]  /*14f0*/  DMUL R48, R48, R52.reuse ;  /* 0x0000003430307228 */ /* 0x080fe40000000000 */
[----:B------:R-:W-:Y:S02]  /*1500*/  DADD R54, R56, R54 ;  /* 0x0000000038367229 */ /* 0x000fe40000000036 */
[----:B--2---:R-:W-:Y:S02]  /*1510*/  DADD R72, R60, R58 ;  /* 0x000000003c487229 */ /* 0x004fe4000000003a */
[C---:B---3--:R-:W-:Y:S02]  /*1520*/  DFMA R74, R62.reuse, R52, R46 ;  /* 0x000000343e4a722b */ /* 0x048fe4000000002e */
[----:B------:R-:W-:Y:S01]  /*1530*/  DFMA R76, R62, R50, -R48 ;  /* 0x000000323e4c722b */ /* 0x000fe20000000830 */
[----:B------:R0:W-:Y:S04]  /*1540*/  STG.E.64 desc[UR36][R28.64+0x1000], R54 ;  /* 0x001000361c007986 */ /* 0x0001e8000c101b24 */
[----:B------:R-:W-:Y:S04]  /*1550*/  STG.E.64 desc[UR36][R40.64+0x1000], R72 ;  /* 0x0010004828007986 */ /* 0x000fe8000c101b24 */
[----:B------:R-:W-:Y:S04]  /*1560*/  STG.E.64 desc[UR36][R36.64+0x1000], R74 ;  /* 0x0010004a24007986 */ /* 0x000fe8000c101b24 */
[----:B------:R-:W-:Y:S04]  /*1570*/  STG.E.64 desc[UR36][R32.64+0x1000], R76 ;  /* 0x0010004c20007986 */ /* 0x000fe8000c101b24 */
[----:B------:R-:W2:Y:S04]  /*1580*/  LDG.E.64 R56, desc[UR36][R44.64+0x2000] ;  /* 0x002000242c387981 */ /* 0x000ea8000c1e1b00 */
[----:B------:R-:W2:Y:S04]  /*1590*/  LDG.E.64 R46, desc[UR36][R38.64+0x2000] ;  /* 0x00200024262e7981 */ /* 0x000ea8000c1e1b00 */
[----:B------:R-:W0:Y:S04]  /*15a0*/  LDG.E.64 R58, desc[UR36][R34.64+0x2000] ;  /* 0x00200024223a7981 */ /* 0x000e28000c1e1b00 */
[----:B------:R-:W0:Y:S04]  /*15b0*/  LDG.E.64 R60, desc[UR36][R42.64+0x2000] ;  /* 0x002000242a3c7981 */ /* 0x000e28000c1e1b00 */
[----:B------:R-:W3:Y:S04]  /*15c0*/  LDG.E.64 R62, desc[UR36][R26.64] ;  /* 0x000000241a3e7981 */ /* 0x000ee8000c1e1b00 */
[----:B------:R-:W4:Y:S01]  /*15d0*/  LDG.E.64 R50, desc[UR36][R24.64] ;  /* 0x0000002418327981 */ /* 0x000f22000c1e1b00 */
[----:B--2---:R-:W-:-:S02]  /*15e0*/  DADD R52, R56, -R46 ;  /* 0x0000000038347229 */ /* 0x004fc4000000082e */
[----:B0-----:R-:W-:-:S06]  /*15f0*/  DADD R54, -R58, R60 ;  /* 0x000000003a367229 */ /* 0x001fcc000000013c */
[C---:B---3--:R-:W-:Y:S02]  /*1600*/  DMUL R48, R62.reuse, R52 ;  /* 0x000000343e307228 */ /* 0x048fe40000000000 */
[-C--:B------:R-:W-:Y:S02]  /*1610*/  DMUL R62, R62, R54.reuse ;  /* 0x000000363e3e7228 */ /* 0x080fe40000000000 */
[----:B------:R-:W-:Y:S02]  /*1620*/  DADD R58, R58, R60 ;  /* 0x000000003a3a7229 */ /* 0x000fe4000000003c */
[----:B------:R-:W-:Y:S02]  /*1630*/  DADD R46, R56, R46 ;  /* 0x00000000382e7229 */ /* 0x000fe4000000002e */
[C---:B----4-:R-:W-:Y:S02]  /*1640*/  DFMA R48, R50.reuse, R54, R48 ;  /* 0x000000363230722b */ /* 0x050fe40000000030 */
[----:B------:R-:W-:Y:S01]  /*1650*/  DFMA R62, R50, R52, -R62 ;  /* 0x00000034323e722b */ /* 0x000fe2000000083e */
[----:B------:R-:W-:Y:S04]  /*1660*/  STG.E.64 desc[UR36][R28.64+0x2000], R58 ;  /* 0x0020003a1c007986 */ /* 0x000fe8000c101b24 */
[----:B------:R0:W-:Y:S04]  /*1670*/  STG.E.64 desc[UR36][R40.64+0x2000], R46 ;  /* 0x0020002e28007986 */ /* 0x0001e8000c101b24 */
[----:B------:R1:W-:Y:S04]  /*1680*/  STG.E.64 desc[UR36][R36.64+0x2000], R48 ;  /* 0x0020003024007986 */ /* 0x0003e8000c101b24 */
[----:B------:R2:W-:Y:S04]  /*1690*/  STG.E.64 desc[UR36][R32.64+0x2000], R62 ;  /* 0x0020003e20007986 */ /* 0x0005e8000c101b24 */
[----:B------:R-:W3:Y:S04]  /*16a0*/  LDG.E.64 R44, desc[UR36][R44.64+0x3000] ;  /* 0x003000242c2c7981 */ /* 0x000ee8000c1e1b00 */
[----:B------:R-:W3:Y:S04]  /*16b0*/  LDG.E.64 R38, desc[UR36][R38.64+0x3000] ;  /* 0x0030002426267981 */ /* 0x000ee8000c1e1b00 */
[----:B------:R-:W4:Y:S04]  /*16c0*/  LDG.E.64 R34, desc[UR36][R34.64+0x3000] ;  /* 0x0030002422227981 */ /* 0x000f28000c1e1b00 */
[----:B------:R-:W4:Y:S04]  /*16d0*/  LDG.E.64 R42, desc[UR36][R42.64+0x3000] ;  /* 0x003000242a2a7981 */ /* 0x000f28000c1e1b00 */
[----:B------:R-:W0:Y:S04]  /*16e0*/  LDG.E.64 R56, desc[UR36][R26.64] ;  /* 0x000000241a387981 */ /* 0x000e28000c1e1b00 */
[----:B------:R-:W5:Y:S01]  /*16f0*/  LDG.E.64 R54, desc[UR36][R24.64] ;  /* 0x0000002418367981 */ /* 0x000f62000c1e1b00 */
[----:B------:R-:W-:-:S04]  /*1700*/  IADD3 R70, R70, -0x4, RZ ;  /* 0xfffffffc46467810 */ /* 0x000fc80007ffe0ff */
[----:B------:R-:W-:Y:S02]  /*1710*/  ISETP.GT.AND P2, PT, R70, RZ, PT ;  /* 0x000000ff4600720c */ /* 0x000fe40003f44270 */
[----:B------:R-:W-:Y:S02]  /*1720*/  IADD3 R69, R69, 0x800, RZ ;  /* 0x0000080045457810 */ /* 0x000fe40007ffe0ff */
[----:B------:R-:W-:Y:S02]  /*1730*/  IADD3 R66, R66, 0x800, RZ ;  /* 0x0000080042427810 */ /* 0x000fe40007ffe0ff */
[----:B------:R-:W-:Y:S02]  /*1740*/  IADD3 R67, R67, 0x800, RZ ;  /* 0x0000080043437810 */ /* 0x000fe40007ffe0ff */
[----:B------:R-:W-:Y:S01]  /*1750*/  IADD3 R68, R68, 0x800, RZ ;  /* 0x0000080044447810 */ /* 0x000fe20007ffe0ff */
[----:B---3--:R-:W-:Y:S02]  /*1760*/  DADD R50, R44, -R38 ;  /* 0x000000002c327229 */ /* 0x008fe40000000826 */
[----:B----4-:R-:W-:-:S06]  /*1770*/  DADD R52, -R34, R42 ;  /* 0x0000000022347229 */ /* 0x010fcc000000012a */
[C---:B0-----:R-:W-:Y:S02]  /*1780*/  DMUL R46, R56.reuse, R50 ;  /* 0x00000032382e7228 */ /* 0x041fe40000000000 */
[-C--:B-1----:R-:W-:Y:S02]  /*1790*/  DMUL R48, R56, R52.reuse ;  /* 0x0000003438307228 */ /* 0x082fe40000000000 */
[----:B------:R-:W-:Y:S02]  /*17a0*/  DADD R56, R44, R38 ;  /* 0x000000002c387229 */ /* 0x000fe40000000026 */
[----:B------:R-:W-:Y:S02]  /*17b0*/  DADD R44, R34, R42 ;  /* 0x00000000222c7229 */ /* 0x000fe4000000002a */
[C---:B-----5:R-:W-:Y:S02]  /*17c0*/  DFMA R46, R54.reuse, R52, R46 ;  /* 0x00000034362e722b */ /* 0x060fe4000000002e */
[----:B------:R-:W-:-:S03]  /*17d0*/  DFMA R48, R54, R50, -R48 ;  /* 0x000000323630722b */ /* 0x000fc60000000830 */
[----:B------:R2:W-:Y:S04]  /*17e0*/  STG.E.64 desc[UR36][R28.64+0x3000], R44 ;  /* 0x0030002c1c007986 */ /* 0x0005e8000c101b24 */
[----:B------:R2:W-:Y:S04]  /*17f0*/  STG.E.64 desc[UR36][R40.64+0x3000], R56 ;  /* 0x0030003828007986 */ /* 0x0005e8000c101b24 */
[----:B------:R2:W-:Y:S04]  /*1800*/  STG.E.64 desc[UR36][R36.64+0x3000], R46 ;  /* 0x0030002e24007986 */ /* 0x0005e8000c101b24 */
[----:B------:R2:W-:Y:S01]  /*1810*/  STG.E.64 desc[UR36][R32.64+0x3000], R48 ;  /* 0x0030003020007986 */ /* 0x0005e2000c101b24 */
[----:B------:R-:W-:Y:S05]  /*1820*/  @P2 BRA `(.L_x_38) ;  /* 0xfffffff800942947 */ /* 0x000fea000383ffff */
.L_x_35:
[----:B------:R-:W-:Y:S05]  /*1830*/  BSYNC B3 ;  /* 0x0000000000037941 */ /* 0x000fea0003800000 */
.L_x_34:
[----:B------:R-:W-:Y:S01]  /*1840*/  VIADD R65, R65, 0xffffffff ;  /* 0xffffffff41417836 */ /* 0x000fe20000000000 */
[----:B------:R-:W-:Y:S01]  /*1850*/  SHF.L.U32 R24, R11, R6, RZ ;  /* 0x000000060b187219 */ /* 0x000fe200000006ff */
[----:B------:R-:W-:-:S03]  /*1860*/  VIADD R12, R12, 0x1 ;  /* 0x000000010c0c7836 */ /* 0x000fc60000000000 */
[----:B------:R-:W-:Y:S01]  /*1870*/  ISETP.GT.AND P2, PT, R65, RZ, PT ;  /* 0x000000ff4100720c */ /* 0x000fe20003f44270 */
[C---:B------:R-:W-:Y:S01]  /*1880*/  IMAD R13, R24.reuse, 0x400, R13 ;  /* 0x00000400180d7824 */ /* 0x040fe200078e020d */
[C---:B------:R-:W-:Y:S01]  /*1890*/  LEA R64, R24.reuse, R64, 0xa ;  /* 0x0000004018407211 */ /* 0x040fe200078e50ff */
[C---:B------:R-:W-:Y:S01]  /*18a0*/  IMAD R14, R24.reuse, 0x200, R14 ;  /* 0x00000200180e7824 */ /* 0x040fe200078e020e */
[----:B------:R-:W-:-:S09]  /*18b0*/  LEA R15, R24, R15, 0x9 ;  /* 0x0000000f180f7211 */ /* 0x000fd200078e48ff */
[----:B------:R-:W-:Y:S05]  /*18c0*/  @P2 BRA `(.L_x_39) ;  /* 0xfffffff000e42947 */ /* 0x000fea000383ffff */
.L_x_33:
[----:B------:R-:W-:Y:S05]  /*18d0*/  BSYNC B2 ;  /* 0x0000000000027941 */ /* 0x000fea0003800000 */
.L_x_32:
[----:B------:R-:W-:Y:S01]  /*18e0*/  ISETP.NE.AND P0, PT, R9, RZ, PT ;  /* 0x000000ff0900720c */ /* 0x000fe20003f05270 */
[----:B------:R-:W-:-:S12]  /*18f0*/  BSSY B2, `(.L_x_40) ;  /* 0x000010d000027945 */ /* 0x000fd80003800000 */
[----:B------:R-:W-:Y:S05]  /*1900*/  @!P0 BRA `(.L_x_41) ;  /* 0x0000000c00108947 */ /* 0x000fea0003800000 */
[----:B------:R-:W-:Y:S01]  /*1910*/  VIADD R10, R7, 0xfffffffe ;  /* 0xfffffffe070a7836 */ /* 0x000fe20000000000 */
[----:B------:R-:W-:Y:S04]  /*1920*/  BSSY B3, `(.L_x_42) ;  /* 0x00000c1000037945 */ /* 0x000fe80003800000 */
[----:B------:R-:W-:-:S05]  /*1930*/  SHF.L.U32 R12, R11, R10, RZ ;  /* 0x0000000a0b0c7219 */ /* 0x000fca00000006ff */
[----:B------:R-:W-:-:S05]  /*1940*/  VIADD R10, R12, 0xffffffff ;  /* 0xffffffff0c0a7836 */ /* 0x000fca0000000000 */
[----:B------:R-:W-:Y:S01]  /*1950*/  ISETP.GE.AND P0, PT, R10, RZ, PT ;  /* 0x000000ff0a00720c */ /* 0x000fe20003f06270 */
[----:B------:R-:W-:-:S03]  /*1960*/  VIADD R10, R6, 0x1 ;  /* 0x00000001060a7836 */ /* 0x000fc60000000000 */
[----:B------:R-:W-:Y:S02]  /*1970*/  ISETP.LT.OR P0, PT, R12, 0x1, !P0 ;  /* 0x000000010c00780c */ /* 0x000fe40004701670 */
[----:B------:R-:W-:-:S11]  /*1980*/  SHF.L.U32 R14, R11, R10, RZ ;  /* 0x0000000a0b0e7219 */ /* 0x000fd600000006ff */
[----:B------:R-:W-:Y:S05]  /*1990*/  @P0 BRA `(.L_x_43) ;  /* 0x0000000800e40947 */ /* 0x000fea0003800000 */
[C---:B------:R-:W-:Y:S02]  /*19a0*/  VIADD R10, R14.reuse, 0xffffffff ;  /* 0xffffffff0e0a7836 */ /* 0x040fe40000000000 */
[--C-:B------:R-:W-:Y:S02]  /*19b0*/  IMAD R11, R14, 0x200, R3.reuse ;  /* 0x000002000e0b7824 */ /* 0x100fe400078e0203 */
[----:B------:R-:W-:Y:S01]  /*19c0*/  IMAD.MOV.U32 R13, RZ, RZ, R3 ;  /* 0x000000ffff0d7224 */ /* 0x000fe200078e0003 */
[----:B------:R-:W-:Y:S02]  /*19d0*/  ISETP.GE.AND P0, PT, R10, RZ, PT ;  /* 0x000000ff0a00720c */ /* 0x000fe40003f06270 */
[----:B------:R-:W-:Y:S02]  /*19e0*/  MOV R10, R12 ;  /* 0x0000000c000a7202 */ /* 0x000fe40000000f00 */
[----:B------:R-:W-:Y:S02]  /*19f0*/  ISETP.LT.OR P0, PT, R14, 0x1, !P0 ;  /* 0x000000010e00780c */ /* 0x000fe40004701670 */
[----:B------:R-:W-:Y:S01]  /*1a00*/  MOV R12, R3 ;  /* 0x00000003000c7202 */ /* 0x000fe20000000f00 */
[----:B------:R-:W-:Y:S01]  /*1a10*/  IMAD.MOV.U32 R15, RZ, RZ, R10 ;  /* 0x000000ffff0f7224 */ /* 0x000fe200078e000a */
[----:B------:R-:W-:-:S09]  /*1a20*/  MOV R14, R4 ;  /* 0x00000004000e7202 */ /* 0x000fd20000000f00 */
.L_x_49:
[----:B------:R-:W-:Y:S04]  /*1a30*/  BSSY B4, `(.L_x_44) ;  /* 0x00000a4000047945 */ /* 0x000fe80003800000 */
[----:B0--3--:R-:W-:Y:S05]  /*1a40*/  @P0 BRA `(.L_x_45) ;  /* 0x0000000800880947 */ /* 0x009fea0003800000 */
[----:B------:R-:W1:Y:S01]  /*1a50*/  LDC.64 R24, c[0x0][0x248] ;  /* 0x00009200ff187b82 */ /* 0x000e620000000a00 */
[----:B0-2---:R-:W-:Y:S01]  /*1a60*/  HFMA2.MMA R29, -RZ, RZ, 0, 5.9604644775390625e-08 ;  /* 0x00000001ff1d7435 */ /* 0x005fe200000001ff */
[C---:B------:R-:W-:Y:S01]  /*1a70*/  VIADD R28, R6.reuse, 0x1 ;  /* 0x00000001061c7836 */ /* 0x040fe20000000000 */
[----:B------:R-:W-:Y:S01]  /*1a80*/  ISETP.NE.AND P3, PT, R6, RZ, PT ;  /* 0x000000ff0600720c */ /* 0x000fe20003f65270 */
[----:B------:R-:W-:Y:S01]  /*1a90*/  BSSY B5, `(.L_x_46) ;  /* 0x0000041000057945 */ /* 0x000fe20003800000 */
[----:B------:R-:W-:Y:S01]  /*1aa0*/  MOV R67, R13 ;  /* 0x0000000d00437202 */ /* 0x000fe20000000f00 */
[----:B------:R-:W-:Y:S01]  /*1ab0*/  IMAD.MOV.U32 R64, RZ, RZ, R14 ;  /* 0x000000ffff407224 */ /* 0x000fe200078e000e */
[----:B------:R-:W-:Y:S01]  /*1ac0*/  MOV R65, R12 ;  /* 0x0000000c00417202 */ /* 0x000fe20000000f00 */
[----:B------:R-:W0:Y:S01]  /*1ad0*/  LDC.64 R26, c[0x0][0x250] ;  /* 0x00009400ff1a7b82 */ /* 0x000e220000000a00 */
[----:B------:R-:W-:Y:S02]  /*1ae0*/  IMAD.MOV.U32 R66, RZ, RZ, R11 ;  /* 0x000000ffff427224 */ /* 0x000fe400078e000b */
[----:B------:R-:W-:-:S05]  /*1af0*/  SHF.L.U32 R68, R29, R28, RZ ;  /* 0x0000001c1d447219 */ /* 0x000fca00000006ff */
[----:B------:R-:W-:-:S05]  /*1b00*/  VIADD R28, R68, 0xffffffff ;  /* 0xffffffff441c7836 */ /* 0x000fca0000000000 */
[----:B------:R-:W-:Y:S01]  /*1b10*/  ISETP.GE.U32.AND P2, PT, R28, 0x3, PT ;  /* 0x000000031c00780c */ /* 0x000fe20003f46070 */
[----:B-1----:R-:W-:-:S04]  /*1b20*/  IMAD.WIDE R24, R10, 0x8, R24 ;  /* 0x000000080a187825 */ /* 0x002fc800078e0218 */
[----:B0-----:R-:W-:Y:S01]  /*1b30*/  IMAD.WIDE R26, R10, 0x8, R26 ;  /* 0x000000080a1a7825 */ /* 0x001fe200078e021a */
        /* <DEDUP_REMOVED lines=29> */
[----:B------:R2:W-:Y:S04]  /*1d10*/  STG.E.64 desc[UR36][R38.64], R52 ;  /* 0x0000003426007986 */ /* 0x0005e8000c101b24 */
[----:B------:R2:W-:Y:S04]  /*1d20*/  STG.E.64 desc[UR36][R34.64], R56 ;  /* 0x0000003822007986 */ /* 0x0005e8000c101b24 */
[----:B------:R-:W3:Y:S04]  /*1d30*/  LDG.E.64 R42, desc[UR36][R42.64+0x1000] ;  /* 0x001000242a2a7981 */ /* 0x000ee8000c1e1b00 */
[----:B------:R-:W3:Y:S04]  /*1d40*/  LDG.E.64 R36, desc[UR36][R36.64+0x1000] ;  /* 0x0010002424247981 */ /* 0x000ee8000c1e1b00 */
[----:B------:R-:W4:Y:S04]  /*1d50*/  LDG.E.64 R32, desc[UR36][R32.64+0x1000] ;  /* 0x0010002420207981 */ /* 0x000f28000c1e1b00 */
[----:B------:R-:W4:Y:S04]  /*1d60*/  LDG.E.64 R40, desc[UR36][R40.64+0x1000] ;  /* 0x0010002428287981 */ /* 0x000f28000c1e1b00 */
[----:B------:R-:W5:Y:S04]  /*1d70*/  LDG.E.64 R58, desc[UR36][R26.64] ;  /* 0x000000241a3a7981 */ /* 0x000f68000c1e1b00 */
[----:B------:R-:W2:Y:S01]  /*1d80*/  LDG.E.64 R50, desc[UR36][R24.64] ;  /* 0x0000002418327981 */ /* 0x000ea2000c1e1b00 */
[----:B------:R-:W-:-:S02]  /*1d90*/  IADD3 R67, R13, 0x400, RZ ;  /* 0x000004000d437810 */ /* 0x000fc40007ffe0ff */
[----:B------:R-:W-:Y:S02]  /*1da0*/  IADD3 R64, R14, 0x400, RZ ;  /* 0x000004000e407810 */ /* 0x000fe40007ffe0ff */
[----:B------:R-:W-:Y:S02]  /*1db0*/  IADD3 R65, R12, 0x400, RZ ;  /* 0x000004000c417810 */ /* 0x000fe40007ffe0ff */
[----:B------:R-:W-:Y:S02]  /*1dc0*/  IADD3 R66, R11, 0x400, RZ ;  /* 0x000004000b427810 */ /* 0x000fe40007ffe0ff */
[----:B------:R-:W-:Y:S01]  /*1dd0*/  MOV R68, RZ ;  /* 0x000000ff00447202 */ /* 0x000fe20000000f00 */
[----:B---3--:R-:W-:Y:S02]  /*1de0*/  DADD R54, R42, -R36 ;  /* 0x000000002a367229 */ /* 0x008fe40000000824 */
[----:B----4-:R-:W-:-:S06]  /*1df0*/  DADD R60, -R32, R40 ;  /* 0x00000000203c7229 */ /* 0x010fcc0000000128 */
[C---:B-----5:R-:W-:Y:S02]  /*1e00*/  DMUL R62, R58.reuse, R54 ;  /* 0x000000363a3e7228 */ /* 0x060fe40000000000 */
[-C--:B------:R-:W-:Y:S02]  /*1e10*/  DMUL R58, R58, R60.reuse ;  /* 0x0000003c3a3a7228 */ /* 0x080fe40000000000 */
[----:B0-----:R-:W-:Y:S02]  /*1e20*/  DADD R28, R32, R40 ;  /* 0x00000000201c7229 */ /* 0x001fe40000000028 */
[----:B-1----:R-:W-:Y:S02]  /*1e30*/  DADD R44, R42, R36 ;  /* 0x000000002a2c7229 */ /* 0x002fe40000000024 */
[C---:B--2---:R-:W-:Y:S02]  /*1e40*/  DFMA R62, R50.reuse, R60, R62 ;  /* 0x0000003c323e722b */ /* 0x044fe4000000003e */
[----:B------:R-:W-:Y:S01]  /*1e50*/  DFMA R58, R50, R54, -R58 ;  /* 0x00000036323a722b */ /* 0x000fe2000000083a */
[----:B------:R0:W-:Y:S04]  /*1e60*/  STG.E.64 desc[UR36][R46.64+0x1000], R28 ;  /* 0x0010001c2e007986 */ /* 0x0001e8000c101b24 */
[----:B------:R0:W-:Y:S04]  /*1e70*/  STG.E.64 desc[UR36][R48.64+0x1000], R44 ;  /* 0x0010002c30007986 */ /* 0x0001e8000c101b24 */
[----:B------:R0:W-:Y:S04]  /*1e80*/  STG.E.64 desc[UR36][R38.64+0x1000], R62 ;  /* 0x0010003e26007986 */ /* 0x0001e8000c101b24 */
[----:B------:R0:W-:Y:S02]  /*1e90*/  STG.E.64 desc[UR36][R34.64+0x1000], R58 ;  /* 0x0010003a22007986 */ /* 0x0001e4000c101b24 */
.L_x_47:
[----:B------:R-:W-:Y:S05]  /*1ea0*/  BSYNC B5 ;  /* 0x0000000000057941 */ /* 0x000fea0003800000 */
.L_x_46:
[----:B------:R-:W-:Y:S05]  /*1eb0*/  @!P2 BRA `(.L_x_45) ;  /* 0x00000004006ca947 */ /* 0x000fea0003800000 */
.L_x_48:
[----:B0-----:R-:W0:Y:S01]  /*1ec0*/  LDC.64 R38, c[0x0][0x260] ;  /* 0x00009800ff267b82 */ /* 0x001e220000000a00 */
[----:B---3--:R-:W2:Y:S04]  /*1ed0*/  LDG.E.64 R40, desc[UR36][R26.64] ;  /* 0x000000241a287981 */ /* 0x008ea8000c1e1b00 */
        /* <DEDUP_REMOVED lines=30> */
[----:B------:R-:W5:Y:S04]  /*20c0*/  LDG.E.64 R56, desc[UR36][R34.64+0x1000] ;  /* 0x0010002422387981 */ /* 0x000f68000c1e1b00 */
[----:B------:R-:W5:Y:S04]  /*20d0*/  LDG.E.64 R54, desc[UR36][R42.64+0x1000] ;  /* 0x001000242a367981 */ /* 0x000f68000c1e1b00 */
[----:B------:R-:W0:Y:S04]  /*20e0*/  LDG.E.64 R50, desc[UR36][R26.64] ;  /* 0x000000241a327981 */ /* 0x000e28000c1e1b00 */
[----:B------:R-:W2:Y:S01]  /*20f0*/  LDG.E.64 R62, desc[UR36][R24.64] ;  /* 0x00000024183e7981 */ /* 0x000ea2000c1e1b00 */
[----:B----4-:R-:W-:-:S02]  /*2100*/  DADD R46, R60, -R58 ;  /* 0x000000003c2e7229 */ /* 0x010fc4000000083a */
[----:B-----5:R-:W-:-:S06]  /*2110*/  DADD R52, -R56, R54 ;  /* 0x0000000038347229 */ /* 0x020fcc0000000136 */
[C---:B0-----:R-:W-:Y:S02]  /*2120*/  DMUL R48, R50.reuse, R46 ;  /* 0x0000002e32307228 */ /* 0x041fe40000000000 */
[-C--:B------:R-:W-:Y:S02]  /*2130*/  DMUL R50, R50, R52.reuse ;  /* 0x0000003432327228 */ /* 0x080fe40000000000 */
[----:B------:R-:W-:Y:S02]  /*2140*/  DADD R54, R56, R54 ;  /* 0x0000000038367229 */ /* 0x000fe40000000036 */
[----:B-1----:R-:W-:Y:S02]  /*2150*/  DADD R70, R60, R58 ;  /* 0x000000003c467229 */ /* 0x002fe4000000003a */
[C---:B--2---:R-:W-:Y:S02]  /*2160*/  DFMA R72, R62.reuse, R52, R48 ;  /* 0x000000343e48722b */ /* 0x044fe40000000030 */
[----:B---3--:R-:W-:Y:S01]  /*2170*/  DFMA R74, R62, R46, -R50 ;  /* 0x0000002e3e4a722b */ /* 0x008fe20000000832 */
        /* <DEDUP_REMOVED lines=22> */
[----:B------:R-:W2:Y:S04]  /*22e0*/  LDG.E.64 R44, desc[UR36][R44.64+0x3000] ;  /* 0x003000242c2c7981 */ /* 0x000ea8000c1e1b00 */
[----:B------:R-:W2:Y:S04]  /*22f0*/  LDG.E.64 R38, desc[UR36][R38.64+0x3000] ;  /* 0x0030002426267981 */ /* 0x000ea8000c1e1b00 */
        /* <DEDUP_REMOVED lines=10> */
[----:B--2---:R-:W-:Y:S02]  /*23a0*/  DADD R50, R44, -R38 ;  /* 0x000000002c327229 */ /* 0x004fe40000000826 */
        /* <DEDUP_REMOVED lines=12> */
.L_x_45:
[----:B------:R-:W-:Y:S05]  /*2470*/  BSYNC B4 ;  /* 0x0000000000047941 */ /* 0x000fea0003800000 */
.L_x_44:
[----:B------:R-:W-:Y:S01]  /*2480*/  IADD3 R15, R15, -0x1, RZ ;  /* 0xffffffff0f0f7810 */ /* 0x000fe20007ffe0ff */
[----:B------:R-:W-:Y:S02]  /*2490*/  VIADD R24, R6, 0x1 ;  /* 0x0000000106187836 */ /* 0x000fe40000000000 */
[----:B------:R-:W-:Y:S01]  /*24a0*/  IMAD.MOV.U32 R25, RZ, RZ, 0x1 ;  /* 0x00000001ff197424 */ /* 0x000fe200078e00ff */
[----:B------:R-:W-:Y:S01]  /*24b0*/  ISETP.GT.AND P2, PT, R15, RZ, PT ;  /* 0x000000ff0f00720c */ /* 0x000fe20003f44270 */
[----:B------:R-:W-:-:S03]  /*24c0*/  VIADD R10, R10, 0x1 ;  /* 0x000000010a0a7836 */ /* 0x000fc60000000000 */
[----:B------:R-:W-:-:S04]  /*24d0*/  SHF.L.U32 R24, R25, R24, RZ ;  /* 0x0000001819187219 */ /* 0x000fc800000006ff */
[C---:B------:R-:W-:Y:S01]  /*24e0*/  LEA R11, R24.reuse, R11, 0xa ;  /* 0x0000000b180b7211 */ /* 0x040fe200078e50ff */
[C---:B------:R-:W-:Y:S01]  /*24f0*/  IMAD R12, R24.reuse, 0x400, R12 ;  /* 0x00000400180c7824 */ /* 0x040fe200078e020c */
[C---:B------:R-:W-:Y:S01]  /*2500*/  LEA R14, R24.reuse, R14, 0x9 ;  /* 0x0000000e180e7211 */ /* 0x040fe200078e48ff */
[----:B------:R-:W-:Y:S02]  /*2510*/  IMAD R13, R24, 0x200, R13 ;  /* 0x00000200180d7824 */ /* 0x000fe400078e020d */
[----:B------:R-:W-:Y:S05]  /*2520*/  @P2 BRA `(.L_x_49) ;  /* 0xfffffff400402947 */ /* 0x000fea000383ffff */
.L_x_43:
[----:B------:R-:W-:Y:S05]  /*2530*/  BSYNC B3 ;  /* 0x0000000000037941 */ /* 0x000fea0003800000 */
.L_x_42:
[----:B------:R-:W-:Y:S05]  /*2540*/  BRA `(.L_x_50) ;  /* 0x00000004001c7947 */ /* 0x000fea0003800000 */
.L_x_41:
[----:B------:R-:W1:Y:S02]  /*2550*/  LDC R35, c[0x0][0x210] ;  /* 0x00008400ff237b82 */ /* 0x000e640000000800 */
[----:B-1----:R-:W-:-:S13]  /*2560*/  ISETP.GE.AND P0, PT, R35, 0x1, PT ;  /* 0x000000012300780c */ /* 0x002fda0003f06270 */
[----:B------:R-:W-:Y:S05]  /*2570*/  @!P0 BRA `(.L_x_50) ;  /* 0x0000000400108947 */ /* 0x000fea0003800000 */
[----:B------:R-:W-:Y:S01]  /*2580*/  ISETP.NE.AND P0, PT, R2, RZ, PT ;  /* 0x000000ff0200720c */ /* 0x000fe20003f05270 */
[----:B------:R-:W-:Y:S01]  /*2590*/  ULDC UR4, c[0x0][0x210] ;  /* 0x0000840000047ab9 */ /* 0x000fe20000000800 */
[----:B0-2---:R-:W-:Y:S01]  /*25a0*/  IMAD.MOV.U32 R41, RZ, RZ, R3 ;  /* 0x000000ffff297224 */ /* 0x005fe200078e0003 */
[----:B------:R-:W-:Y:S01]  /*25b0*/  IADD3 R34, R35, -0x1, RZ ;  /* 0xffffffff23227810 */ /* 0x000fe20007ffe0ff */
[----:B------:R-:W-:-:S09]  /*25c0*/  IMAD.U32 R40, RZ, RZ, UR4 ;  /* 0x00000004ff287e24 */ /* 0x000fd2000f8e00ff */
[----:B------:R-:W-:Y:S05]  /*25d0*/  @!P0 BRA `(.L_x_51) ;  /* 0x0000000000808947 */ /* 0x000fea0003800000 */
[----:B------:R-:W2:Y:S01]  /*25e0*/  LDG.E.64 R10, desc[UR36][R20.64] ;  /* 0x00000024140a7981 */ /* 0x000ea2000c1e1b00 */
[----:B------:R-:W0:Y:S08]  /*25f0*/  LDC.64 R28, c[0x0][0x230] ;  /* 0x00008c00ff1c7b82 */ /* 0x000e300000000a00 */
[----:B------:R-:W1:Y:S08]  /*2600*/  LDC.64 R26, c[0x0][0x260] ;  /* 0x00009800ff1a7b82 */ /* 0x000e700000000a00 */
[----:B------:R-:W3:Y:S01]  /*2610*/  LDC.64 R32, c[0x0][0x240] ;  /* 0x00009000ff207b82 */ /* 0x000ee20000000a00 */
[----:B0-----:R-:W-:-:S04]  /*2620*/  IMAD.WIDE R14, R3, 0x8, R28 ;  /* 0x00000008030e7825 */ /* 0x001fc800078e021c */
[C---:B-1----:R-:W-:Y:S01]  /*2630*/  IMAD.WIDE R26, R3.reuse, 0x8, R26 ;  /* 0x00000008031a7825 */ /* 0x042fe200078e021a */
[----:B--2---:R0:W-:Y:S04]  /*2640*/  STG.E.64 desc[UR36][R14.64], R10 ;  /* 0x0000000a0e007986 */ /* 0x0041e8000c101b24 */
[----:B------:R-:W2:Y:S01]  /*2650*/  LDG.E.64 R12, desc[UR36][R26.64] ;  /* 0x000000241a0c7981 */ /* 0x000ea2000c1e1b00 */
[C---:B---3--:R-:W-:Y:S01]  /*2660*/  IMAD.WIDE R24, R3.reuse, 0x8, R32 ;  /* 0x0000000803187825 */ /* 0x048fe200078e0220 */
[----:B------:R-:W-:Y:S02]  /*2670*/  ISETP.NE.AND P0, PT, R2, 0x1, PT ;  /* 0x000000010200780c */ /* 0x000fe40003f05270 */
[----:B------:R-:W-:Y:S02]  /*2680*/  IADD3 R41, R3, 0x200, RZ ;  /* 0x0000020003297810 */ /* 0x000fe40007ffe0ff */
[----:B------:R-:W-:Y:S01]  /*2690*/  MOV R40, R34 ;  /* 0x0000002200287202 */ /* 0x000fe20000000f00 */
[----:B--2---:R0:W-:Y:S08]  /*26a0*/  STG.E.64 desc[UR36][R24.64], R12 ;  /* 0x0000000c18007986 */ /* 0x0041f0000c101b24 */
[----:B------:R-:W-:Y:S05]  /*26b0*/  @!P0 BRA `(.L_x_51) ;  /* 0x0000000000488947 */ /* 0x000fea0003800000 */
[----:B0-----:R-:W2:Y:S01]  /*26c0*/  LDG.E.64 R10, desc[UR36][R20.64+0x1000] ;  /* 0x00100024140a7981 */ /* 0x001ea2000c1e1b00 */
[----:B------:R-:W-:-:S05]  /*26d0*/  IMAD.WIDE R12, R41, 0x8, R28 ;  /* 0x00000008290c7825 */ /* 0x000fca00078e021c */
[----:B--2---:R1:W-:Y:S04]  /*26e0*/  STG.E.64 desc[UR36][R12.64], R10 ;  /* 0x0000000a0c007986 */ /* 0x0043e8000c101b24 */
[----:B------:R-:W2:Y:S01]  /*26f0*/  LDG.E.64 R14, desc[UR36][R26.64+0x1000] ;  /* 0x001000241a0e7981 */ /* 0x000ea2000c1e1b00 */
[----:B------:R-:W-:Y:S01]  /*2700*/  IMAD.WIDE R24, R41, 0x8, R32 ;  /* 0x0000000829187825 */ /* 0x000fe200078e0220 */
[----:B------:R-:W-:Y:S02]  /*2710*/  ISETP.NE.AND P0, PT, R2, 0x2, PT ;  /* 0x000000020200780c */ /* 0x000fe40003f05270 */
[----:B------:R-:W-:Y:S02]  /*2720*/  IADD3 R41, R3, 0x400, RZ ;  /* 0x0000040003297810 */ /* 0x000fe40007ffe0ff */
[----:B------:R-:W-:Y:S01]  /*2730*/  IADD3 R40, R35, -0x2, RZ ;  /* 0xfffffffe23287810 */ /* 0x000fe20007ffe0ff */
[----:B--2---:R1:W-:Y:S08]  /*2740*/  STG.E.64 desc[UR36][R24.64], R14 ;  /* 0x0000000e18007986 */ /* 0x0043f0000c101b24 */
[----:B------:R-:W-:Y:S05]  /*2750*/  @!P0 BRA `(.L_x_51) ;  /* 0x0000000000208947 */ /* 0x000fea0003800000 */
[----:B-1----:R-:W2:Y:S01]  /*2760*/  LDG.E.64 R10, desc[UR36][R20.64+0x2000] ;  /* 0x00200024140a7981 */ /* 0x002ea2000c1e1b00 */
[----:B------:R-:W-:-:S05]  /*2770*/  IMAD.WIDE R12, R41, 0x8, R28 ;  /* 0x00000008290c7825 */ /* 0x000fca00078e021c */
[----:B--2---:R2:W-:Y:S04]  /*2780*/  STG.E.64 desc[UR36][R12.64], R10 ;  /* 0x0000000a0c007986 */ /* 0x0045e8000c101b24 */
[----:B------:R-:W3:Y:S01]  /*2790*/  LDG.E.64 R14, desc[UR36][R26.64+0x2000] ;  /* 0x002000241a0e7981 */ /* 0x000ee2000c1e1b00 */
[----:B------:R-:W-:Y:S01]  /*27a0*/  IMAD.WIDE R24, R41, 0x8, R32 ;  /* 0x0000000829187825 */ /* 0x000fe200078e0220 */
[----:B------:R-:W-:Y:S02]  /*27b0*/  IADD3 R40, R35, -0x3, RZ ;  /* 0xfffffffd23287810 */ /* 0x000fe40007ffe0ff */
[----:B------:R-:W-:Y:S02]  /*27c0*/  IADD3 R41, R3, 0x600, RZ ;  /* 0x0000060003297810 */ /* 0x000fe40007ffe0ff */
[----:B---3--:R2:W-:Y:S05]  /*27d0*/  STG.E.64 desc[UR36][R24.64], R14 ;  /* 0x0000000e18007986 */ /* 0x0085ea000c101b24 */
.L_x_51:
[----:B------:R-:W-:-:S13]  /*27e0*/  ISETP.GE.U32.AND P0, PT, R34, 0x3, PT ;  /* 0x000000032200780c */ /* 0x000fda0003f06070 */
[----:B------:R-:W-:Y:S05]  /*27f0*/  @!P0 BRA `(.L_x_50) ;  /* 0x0000000000708947 */ /* 0x000fea0003800000 */
.L_x_52:
[----:B012---:R-:W0:Y:S08]  /*2800*/  LDC.64 R10, c[0x0][0x258] ;  /* 0x00009600ff0a7b82 */ /* 0x007e300000000a00 */
[----:B----4-:R-:W1:Y:S08]  /*2810*/  LDC.64 R14, c[0x0][0x230] ;  /* 0x00008c00ff0e7b82 */ /* 0x010e700000000a00 */
[----:B------:R-:W2:Y:S01]  /*2820*/  LDC.64 R24, c[0x0][0x260] ;  /* 0x00009800ff187b82 */ /* 0x000ea20000000a00 */
[----:B0-----:R-:W-:-:S07]  /*2830*/  IMAD.WIDE R10, R41, 0x8, R10 ;  /* 0x00000008290a7825 */ /* 0x001fce00078e020a */
[----:B------:R-:W0:Y:S01]  /*2840*/  LDC.64 R28, c[0x0][0x240] ;  /* 0x00009000ff1c7b82 */ /* 0x000e220000000a00 */
[----:B------:R-:W3:Y:S01]  /*2850*/  LDG.E.64 R12, desc[UR36][R10.64] ;  /* 0x000000240a0c7981 */ /* 0x000ee2000c1e1b00 */
[----:B-1----:R-:W-:-:S04]  /*2860*/  IMAD.WIDE R14, R41, 0x8, R14 ;  /* 0x00000008290e7825 */ /* 0x002fc800078e020e */
[C---:B--2---:R-:W-:Y:S01]  /*2870*/  IMAD.WIDE R24, R41.reuse, 0x8, R24 ;  /* 0x0000000829187825 */ /* 0x044fe200078e0218 */
[----:B---3--:R1:W-:Y:S04]  /*2880*/  STG.E.64 desc[UR36][R14.64], R12 ;  /* 0x0000000c0e007986 */ /* 0x0083e8000c101b24 */
[----:B------:R-:W2:Y:S01]  /*2890*/  LDG.E.64 R26, desc[UR36][R24.64] ;  /* 0x00000024181a7981 */ /* 0x000ea2000c1e1b00 */
[----:B0-----:R-:W-:-:S05]  /*28a0*/  IMAD.WIDE R28, R41, 0x8, R28 ;  /* 0x00000008291c7825 */ /* 0x001fca00078e021c */
[----:B--2---:R0:W-:Y:S04]  /*28b0*/  STG.E.64 desc[UR36][R28.64], R26 ;  /* 0x0000001a1c007986 */ /* 0x0041e8000c101b24 */
[----:B------:R-:W2:Y:S04]  /*28c0*/  LDG.E.64 R32, desc[UR36][R10.64+0x1000] ;  /* 0x001000240a207981 */ /* 0x000ea8000c1e1b00 */
[----:B--2---:R4:W-:Y:S04]  /*28d0*/  STG.E.64 desc[UR36][R14.64+0x1000], R32 ;  /* 0x001000200e007986 */ /* 0x0049e8000c101b24 */
[----:B------:R-:W2:Y:S04]  /*28e0*/  LDG.E.64 R34, desc[UR36][R24.64+0x1000] ;  /* 0x0010002418227981 */ /* 0x000ea8000c1e1b00 */
[----:B--2---:R4:W-:Y:S04]  /*28f0*/  STG.E.64 desc[UR36][R28.64+0x1000], R34 ;  /* 0x001000221c007986 */ /* 0x0049e8000c101b24 */
[----:B------:R-:W2:Y:S04]  /*2900*/  LDG.E.64 R36, desc[UR36][R10.64+0x2000] ;  /* 0x002000240a247981 */ /* 0x000ea8000c1e1b00 */
[----:B--2---:R4:W-:Y:S04]  /*2910*/  STG.E.64 desc[UR36][R14.64+0x2000], R36 ;  /* 0x002000240e007986 */ /* 0x0049e8000c101b24 */
[----:B-1----:R-:W2:Y:S04]  /*2920*/  LDG.E.64 R12, desc[UR36][R24.64+0x2000] ;  /* 0x00200024180c7981 */ /* 0x002ea8000c1e1b00 */
[----:B--2---:R4:W-:Y:S04]  /*2930*/  STG.E.64 desc[UR36][R28.64+0x2000], R12 ;  /* 0x0020000c1c007986 */ /* 0x0049e8000c101b24 */
[----:B------:R-:W2:Y:S04]  /*2940*/  LDG.E.64 R38, desc[UR36][R10.64+0x3000] ;  /* 0x003000240a267981 */ /* 0x000ea8000c1e1b00 */
[----:B--2---:R4:W-:Y:S04]  /*2950*/  STG.E.64 desc[UR36][R14.64+0x3000], R38 ;  /* 0x003000260e007986 */ /* 0x0049e8000c101b24 */
[----:B0-----:R-:W2:Y:S01]  /*2960*/  LDG.E.64 R26, desc[UR36][R24.64+0x3000] ;  /* 0x00300024181a7981 */ /* 0x001ea2000c1e1b00 */
[----:B------:R-:W-:-:S02]  /*2970*/  IADD3 R40, R40, -0x4, RZ ;  /* 0xfffffffc28287810 */ /* 0x000fc40007ffe0ff */
[----:B------:R-:W-:Y:S02]  /*2980*/  IADD3 R41, R41, 0x800, RZ ;  /* 0x0000080029297810 */ /* 0x000fe40007ffe0ff */
[----:B------:R-:W-:Y:S01]  /*2990*/  ISETP.GT.AND P0, PT, R40, RZ, PT ;  /* 0x000000ff2800720c */ /* 0x000fe20003f04270 */
[----:B--2---:R4:W-:-:S12]  /*29a0*/  STG.E.64 desc[UR36][R28.64+0x3000], R26 ;  /* 0x0030001a1c007986 */ /* 0x0049d8000c101b24 */
[----:B------:R-:W-:Y:S05]  /*29b0*/  @P0 BRA `(.L_x_52) ;  /* 0xfffffffc00900947 */ /* 0x000fea000383ffff */
.L_x_50:
[----:B------:R-:W-:Y:S05]  /*29c0*/  BSYNC B2 ;  /* 0x0000000000027941 */ /* 0x000fea0003800000 */
.L_x_40:
[----:B------:R-:W-:Y:S02]  /*29d0*/  IADD3 R9, R9, 0x2, RZ ;  /* 0x0000000209097810 */ /* 0x000fe40007ffe0ff */
[----:B------:R-:W-:Y:S02]  /*29e0*/  IADD3 R7, R7, -0x2, RZ ;  /* 0xfffffffe07077810 */ /* 0x000fe40007ffe0ff */
[----:B------:R-:W-:Y:S01]  /*29f0*/  IADD3 R6, R6, 0x2, RZ ;  /* 0x0000000206067810 */ /* 0x000fe20007ffe0ff */
[----:B------:R-:W-:Y:S06]  /*2a00*/  @P1 BRA `(.L_x_53) ;  /* 0xffffffe000481947 */ /* 0x000fec000383ffff */
[----:B------:R-:W-:Y:S05]  /*2a10*/  BSYNC B1 ;  /* 0x0000000000017941 */ /* 0x000fea0003800000 */
.L_x_31:
[----:B0-234-:R-:W0:Y:S02]  /*2a20*/  LDC R29, c[0x0][0x21c] ;  /* 0x00008700ff1d7b82 */ /* 0x01de240000000800 */
[----:B0-----:R-:W-:-:S13]  /*2a30*/  ISETP.GE.AND P0, PT, R29, 0x1, PT ;  /* 0x000000011d00780c */ /* 0x001fda0003f06270 */
[----:B------:R-:W-:Y:S05]  /*2a40*/  @!P0 BRA `(.L_x_26) ;  /* 0x0000000400608947 */ /* 0x000fea0003800000 */
[C---:B------:R-:W-:Y:S01]  /*2a50*/  LOP3.LUT P0, R32, R29.reuse, 0x3, RZ, 0xc0, !PT ;  /* 0x000000031d207812 */ /* 0x040fe2000780c0ff */
[----:B------:R-:W-:Y:S01]  /*2a60*/  ULDC UR4, c[0x0][0x21c] ;  /* 0x0000870000047ab9 */ /* 0x000fe20000000800 */
[----:B------:R-:W-:Y:S01]  /*2a70*/  IMAD.MOV.U32 R4, RZ, RZ, R3 ;  /* 0x000000ffff047224 */ /* 0x000fe200078e0003 */
[----:B------:R-:W-:Y:S01]  /*2a80*/  IADD3 R28, R29, -0x1, RZ ;  /* 0xffffffff1d1c7810 */ /* 0x000fe20007ffe0ff */
[----:B------:R-:W-:-:S09]  /*2a90*/  IMAD.U32 R36, RZ, RZ, UR4 ;  /* 0x00000004ff247e24 */ /* 0x000fd2000f8e00ff */
[----:B------:R-:W-:Y:S05]  /*2aa0*/  @!P0 BRA `(.L_x_54) ;  /* 0x0000000000a88947 */ /* 0x000fea0003800000 */
[----:B-1----:R-:W0:Y:S08]  /*2ab0*/  LDC.64 R10, c[0x0][0x230] ;  /* 0x00008c00ff0a7b82 */ /* 0x002e300000000a00 */
[----:B------:R-:W1:Y:S08]  /*2ac0*/  LDC.64 R12, c[0x0][0x228] ;  /* 0x00008a00ff0c7b82 */ /* 0x000e700000000a00 */
[----:B------:R-:W2:Y:S08]  /*2ad0*/  LDC.64 R20, c[0x0][0x240] ;  /* 0x00009000ff147b82 */ /* 0x000eb00000000a00 */
[----:B------:R-:W3:Y:S01]  /*2ae0*/  LDC.64 R24, c[0x0][0x238] ;  /* 0x00008e00ff187b82 */ /* 0x000ee20000000a00 */
[----:B0-----:R-:W-:Y:S01]  /*2af0*/  IMAD.WIDE R6, R3, 0x8, R10 ;  /* 0x0000000803067825 */ /* 0x001fe200078e020a */
[----:B------:R-:W-:Y:S01]  /*2b00*/  ISETP.NE.AND P0, PT, R32, 0x1, PT ;  /* 0x000000012000780c */ /* 0x000fe20003f05270 */
[----:B------:R-:W-:-:S04]  /*2b10*/  ULDC UR4, c[0x0][0x274] ;  /* 0x00009d0000047ab9 */ /* 0x000fc80000000800 */
[----:B------:R-:W4:Y:S01]  /*2b20*/  LDG.E.64 R6, desc[UR36][R6.64] ;  /* 0x0000002406067981 */ /* 0x000f22000c1e1b00 */
[----:B-1----:R-:W-:-:S04]  /*2b30*/  IMAD.WIDE R14, R5, 0x8, R12 ;  /* 0x00000008050e7825 */ /* 0x002fc800078e020c */
[----:B--2---:R-:W-:Y:S01]  /*2b40*/  IMAD.WIDE R8, R3, 0x8, R20 ;  /* 0x0000000803087825 */ /* 0x004fe200078e0214 */
[----:B----4-:R0:W-:Y:S05]  /*2b50*/  STG.E.64 desc[UR36][R14.64], R6 ;  /* 0x000000060e007986 */ /* 0x0101ea000c101b24 */
[----:B------:R-:W2:Y:S01]  /*2b60*/  LDG.E.64 R8, desc[UR36][R8.64] ;  /* 0x0000002408087981 */ /* 0x000ea2000c1e1b00 */
[----:B---3--:R-:W-:Y:S01]  /*2b70*/  IMAD.WIDE R26, R5, 0x8, R24 ;  /* 0x00000008051a7825 */ /* 0x008fe200078e0218 */
        /* <DEDUP_REMOVED lines=10> */
[----:B------:R-:W3:Y:S01]  /*2c20*/  LDG.E.64 R8, desc[UR36][R8.64] ;  /* 0x0000002408087981 */ /* 0x000ee2000c1e1b00 */
[----:B------:R-:W-:Y:S01]  /*2c30*/  IMAD.WIDE R26, R5, 0x8, R24 ;  /* 0x00000008051a7825 */ /* 0x000fe200078e0218 */
[----:B------:R-:W-:Y:S02]  /*2c40*/  ISETP.NE.AND P0, PT, R32, 0x2, PT ;  /* 0x000000022000780c */ /* 0x000fe40003f05270 */
[----:B------:R-:W-:Y:S01]  /*2c50*/  IADD3 R36, R29, -0x2, RZ ;  /* 0xfffffffe1d247810 */ /* 0x000fe20007ffe0ff */
[----:B------:R-:W-:Y:S01]  /*2c60*/  IMAD R5, R0, UR4, R5 ;  /* 0x0000000400057c24 */ /* 0x000fe2000f8e0205 */
[----:B------:R-:W-:Y:S01]  /*2c70*/  IADD3 R4, R3, 0x400, RZ ;  /* 0x0000040003047810 */ /* 0x000fe20007ffe0ff */
[----:B---3--:R2:W-:Y:S08]  /*2c80*/  STG.E.64 desc[UR36][R26.64], R8 ;  /* 0x000000081a007986 */ /* 0x0085f0000c101b24 */
[----:B------:R-:W-:Y:S05]  /*2c90*/  @!P0 BRA `(.L_x_54) ;  /* 0x00000000002c8947 */ /* 0x000fea0003800000 */
[----:B--2---:R-:W-:-:S06]  /*2ca0*/  IMAD.WIDE R6, R4, 0x8, R10 ;  /* 0x0000000804067825 */ /* 0x004fcc00078e020a */
[----:B------:R-:W2:Y:S01]  /*2cb0*/  LDG.E.64 R6, desc[UR36][R6.64] ;  /* 0x0000002406067981 */ /* 0x000ea2000c1e1b00 */
[----:B------:R-:W-:-:S04]  /*2cc0*/  IMAD.WIDE R12, R5, 0x8, R12 ;  /* 0x00000008050c7825 */ /* 0x000fc800078e020c */
[----:B------:R-:W-:Y:S01]  /*2cd0*/  IMAD.WIDE R8, R4, 0x8, R20 ;  /* 0x0000000804087825 */ /* 0x000fe200078e0214 */
[----:B--2---:R3:W-:Y:S05]  /*2ce0*/  STG.E.64 desc[UR36][R12.64], R6 ;  /* 0x000000060c007986 */ /* 0x0047ea000c101b24 */
[----:B------:R-:W2:Y:S01]  /*2cf0*/  LDG.E.64 R8, desc[UR36][R8.64] ;  /* 0x0000002408087981 */ /* 0x000ea2000c1e1b00 */
[----:B------:R-:W-:Y:S01]  /*2d00*/  IMAD.WIDE R24, R5, 0x8, R24 ;  /* 0x0000000805187825 */ /* 0x000fe200078e0218 */
[----:B------:R-:W-:Y:S02]  /*2d10*/  IADD3 R36, R29, -0x3, RZ ;  /* 0xfffffffd1d247810 */ /* 0x000fe40007ffe0ff */
[----:B------:R-:W-:Y:S01]  /*2d20*/  IADD3 R4, R3, 0x600, RZ ;  /* 0x0000060003047810 */ /* 0x000fe20007ffe0ff */
[----:B------:R-:W-:Y:S01]  /*2d30*/  IMAD R5, R0, UR4, R5 ;  /* 0x0000000400057c24 */ /* 0x000fe2000f8e0205 */
[----:B--2---:R3:W-:Y:S06]  /*2d40*/  STG.E.64 desc[UR36][R24.64], R8 ;  /* 0x0000000818007986 */ /* 0x0047ec000c101b24 */
.L_x_54:
[----:B------:R-:W-:-:S13]  /*2d50*/  ISETP.GE.U32.AND P0, PT, R28, 0x3, PT ;  /* 0x000000031c00780c */ /* 0x000fda0003f06070 */
[----:B------:R-:W-:Y:S05]  /*2d60*/  @!P0 BRA `(.L_x_26) ;  /* 0x0000000000988947 */ /* 0x000fea0003800000 */
[----:B------:R-:W-:Y:S02]  /*2d70*/  ULDC UR4, c[0x0][0x274] ;  /* 0x00009d0000047ab9 */ /* 0x000fe40000000800 */
[----:B------:R-:W-:-:S07]  /*2d80*/  IMAD R3, R0, UR4, RZ ;  /* 0x0000000400037c24 */ /* 0x000fce000f8e02ff */
.L_x_55:
[----:B0-23--:R-:W0:Y:S08]  /*2d90*/  LDC.64 R6, c[0x0][0x230] ;  /* 0x00008c00ff067b82 */ /* 0x00de300000000a00 */
[----:B-1--4-:R-:W1:Y:S08]  /*2da0*/  LDC.64 R10, c[0x0][0x228] ;  /* 0x00008a00ff0a7b82 */ /* 0x012e700000000a00 */
        /* <DEDUP_REMOVED lines=8> */
[----:B0-----:R-:W-:-:S05]  /*2e30*/  IMAD.WIDE R20, R5, 0x8, R20 ;  /* 0x0000000805147825 */ /* 0x001fca00078e0214 */
[----:B--2---:R0:W-:Y:S04]  /*2e40*/  STG.E.64 desc[UR36][R20.64], R14 ;  /* 0x0000000e14007986 */ /* 0x0041e8000c101b24 */
[----:B------:R-:W2:Y:S01]  /*2e50*/  LDG.E.64 R24, desc[UR36][R6.64+0x1000] ;  /* 0x0010002406187981 */ /* 0x000ea2000c1e1b00 */
[----:B------:R-:W-:-:S05]  /*2e60*/  IMAD.WIDE R26, R3, 0x8, R10 ;  /* 0x00000008031a7825 */ /* 0x000fca00078e020a */
[----:B--2---:R2:W-:Y:S04]  /*2e70*/  STG.E.64 desc[UR36][R26.64], R24 ;  /* 0x000000181a007986 */ /* 0x0045e8000c101b24 */
[----:B------:R-:W3:Y:S01]  /*2e80*/  LDG.E.64 R28, desc[UR36][R12.64+0x1000] ;  /* 0x001000240c1c7981 */ /* 0x000ee2000c1e1b00 */
[----:B------:R-:W-:-:S05]  /*2e90*/  IMAD.WIDE R32, R3, 0x8, R20 ;  /* 0x0000000803207825 */ /* 0x000fca00078e0214 */
[----:B---3--:R3:W-:Y:S04]  /*2ea0*/  STG.E.64 desc[UR36][R32.64], R28 ;  /* 0x0000001c20007986 */ /* 0x0087e8000c101b24 */
[----:B-1----:R-:W4:Y:S01]  /*2eb0*/  LDG.E.64 R8, desc[UR36][R6.64+0x2000] ;  /* 0x0020002406087981 */ /* 0x002f22000c1e1b00 */
[----:B------:R-:W-:-:S05]  /*2ec0*/  IMAD.WIDE R10, R3, 0x8, R26 ;  /* 0x00000008030a7825 */ /* 0x000fca00078e021a */
[----:B----4-:R4:W-:Y:S04]  /*2ed0*/  STG.E.64 desc[UR36][R10.64], R8 ;  /* 0x000000080a007986 */ /* 0x0109e8000c101b24 */
[----:B------:R-:W5:Y:S01]  /*2ee0*/  LDG.E.64 R34, desc[UR36][R12.64+0x2000] ;  /* 0x002000240c227981 */ /* 0x000f62000c1e1b00 */
[----:B0-----:R-:W-:-:S05]  /*2ef0*/  IMAD.WIDE R14, R3, 0x8, R32 ;  /* 0x00000008030e7825 */ /* 0x001fca00078e0220 */
[----:B-----5:R4:W-:Y:S04]  /*2f00*/  STG.E.64 desc[UR36][R14.64], R34 ;  /* 0x000000220e007986 */ /* 0x0209e8000c101b24 */
[----:B------:R-:W5:Y:S01]  /*2f10*/  LDG.E.64 R20, desc[UR36][R6.64+0x3000] ;  /* 0x0030002406147981 */ /* 0x000f62000c1e1b00 */
[----:B--2---:R-:W-:-:S05]  /*2f20*/  IMAD.WIDE R24, R3, 0x8, R10 ;  /* 0x0000000803187825 */ /* 0x004fca00078e020a */
[----:B-----5:R4:W-:Y:S04]  /*2f30*/  STG.E.64 desc[UR36][R24.64], R20 ;  /* 0x0000001418007986 */ /* 0x0209e8000c101b24 */
[----:B------:R-:W2:Y:S01]  /*2f40*/  LDG.E.64 R26, desc[UR36][R12.64+0x3000] ;  /* 0x003000240c1a7981 */ /* 0x000ea2000c1e1b00 */
[C---:B---3--:R-:W-:Y:S01]  /*2f50*/  IMAD.WIDE R28, R3.reuse, 0x8, R14 ;  /* 0x00000008031c7825 */ /* 0x048fe200078e020e */
[----:B------:R-:W-:Y:S02]  /*2f60*/  IADD3 R36, R36, -0x4, RZ ;  /* 0xfffffffc24247810 */ /* 0x000fe40007ffe0ff */
[----:B------:R-:W-:Y:S02]  /*2f70*/  IADD3 R5, R3, R5, R3 ;  /* 0x0000000503057210 */ /* 0x000fe40007ffe003 */
[----:B------:R-:W-:-:S02]  /*2f80*/  ISETP.GT.AND P0, PT, R36, RZ, PT ;  /* 0x000000ff2400720c */ /* 0x000fc40003f04270 */
[----:B------:R-:W-:Y:S02]  /*2f90*/  IADD3 R4, R4, 0x800, RZ ;  /* 0x0000080004047810 */ /* 0x000fe40007ffe0ff */
[----:B------:R-:W-:Y:S01]  /*2fa0*/  IADD3 R5, R3, R5, R3 ;  /* 0x0000000503057210 */ /* 0x000fe20007ffe003 */
[----:B--2---:R4:W-:Y:S08]  /*2fb0*/  STG.E.64 desc[UR36][R28.64], R26 ;  /* 0x0000001a1c007986 */ /* 0x0049f0000c101b24 */
[----:B------:R-:W-:Y:S05]  /*2fc0*/  @P0 BRA `(.L_x_55) ;  /* 0xfffffffc00700947 */ /* 0x000fea000383ffff */
.L_x_26:
[----:B------:R-:W-:Y:S05]  /*2fd0*/  BSYNC B0 ;  /* 0x0000000000007941 */ /* 0x000fea0003800000 */
.L_x_25:
[----:B------:R-:W5:Y:S01]  /*2fe0*/  LDC R3, c[0x0][0xc] ;  /* 0x00000300ff037b82 */ /* 0x000f620000000800 */
[----:B------:R-:W-:-:S04]  /*2ff0*/  ISETP.GT.U32.AND P0, PT, R30, R18, PT ;  /* 0x000000121e00720c */ /* 0x000fc80003f04070 */
[----:B------:R-:W-:Y:S01]  /*3000*/  ISETP.GT.AND.EX P0, PT, R31, R19, PT, P0 ;  /* 0x000000131f00720c */ /* 0x000fe20003f04300 */
[----:B-----5:R-:W-:-:S04]  /*3010*/  IMAD.WIDE R18, R3, 0x80, R18 ;  /* 0x0000008003127825 */ /* 0x020fc800078e0212 */
[----:B------:R-:W-:-:S04]  /*3020*/  IMAD.WIDE R22, R3, 0x80, R22 ;  /* 0x0000008003167825 */ /* 0x000fc800078e0216 */
[----:B------:R-:W-:-:S04]  /*3030*/  IMAD.WIDE R16, R3, 0x80, R16 ;  /* 0x0000008003107825 */ /* 0x000fc800078e0210 */
[----:B------:R-:W-:Y:S05]  /*3040*/  @P0 BRA `(.L_x_56) ;  /* 0xffffffd000440947 */ /* 0x000fea000383ffff */
[----:B------:R-:W-:Y:S05]  /*3050*/  EXIT ;  /* 0x000000000000794d */ /* 0x000fea0003800000 */
.L_x_57:
        /* <DEDUP_REMOVED lines=10> */
.L_x_261:


//--------------------- .text.nvkernel__ZN25_INTERNAL_4_ft_c_edb84aa710cffts3_posEiiii_F1L929_14 --------------------------
	.section	.text.nvkernel__ZN25_INTERNAL_4_ft_c_edb84aa710cffts3_posEiiii_F1L929_14,"ax",@progbits
	.align	128
        .global         nvkernel__ZN25_INTERNAL_4_ft_c_edb84aa710cffts3_posEiiii_F1L929_14
        .type           nvkernel__ZN25_INTERNAL_4_ft_c_edb84aa710cffts3_posEiiii_F1L929_14,@function
        .size           nvkernel__ZN25_INTERNAL_4_ft_c_edb84aa710cffts3_posEiiii_F1L929_14,(.L_x_262 - nvkernel__ZN25_INTERNAL_4_ft_c_edb84aa710cffts3_posEiiii_F1L929_14)
        .other          nvkernel__ZN25_INTERNAL_4_ft_c_edb84aa710cffts3_posEiiii_F1L929_14,@"STO_CUDA_ENTRY STV_DEFAULT"
nvkernel__ZN25_INTERNAL_4_ft_c_edb84aa710cffts3_posEiiii_F1L929_14:
.text.nvkernel__ZN25_INTERNAL_4_ft_c_edb84aa710cffts3_posEiiii_F1L929_14:
        /* <DEDUP_REMOVED lines=22> */
.L_x_92:
[----:B012---:R-:W0:Y:S01]  /*0160*/  LDC R6, c[0x0][0x220] ;  /* 0x00008800ff067b82 */ /* 0x007e220000000800 */
[----:B------:R-:W-:Y:S01]  /*0170*/  BSSY B6, `(.L_x_58) ;  /* 0x000001f000067945 */ /* 0x000fe20003800000 */
[----:B0-----:R-:W-:-:S04]  /*0180*/  SHF.R.S32.HI R7, RZ, 0x1f, R6 ;  /* 0x0000001fff077819 */ /* 0x001fc80000011406 */
[----:B------:R-:W-:-:S04]  /*0190*/  LOP3.LUT R0, R17, R7, RZ, 0xfc, !PT ;  /* 0x0000000711007212 */ /* 0x000fc800078efcff */
[----:B------:R-:W-:-:S13]  /*01a0*/  ISETP.NE.U32.AND P0, PT, R0, RZ, PT ;  /* 0x000000ff0000720c */ /* 0x000fda0003f05070 */
[----:B----4-:R-:W-:Y:S05]  /*01b0*/  @!P0 BRA `(.L_x_59) ;  /* 0x0000000000208947 */ /* 0x010fea0003800000 */
[----:B------:R-:W-:Y:S01]  /*01c0*/  ULDC UR4, c[0x0][0x220] ;  /* 0x0000880000047ab9 */ /* 0x000fe20000000800 */
[----:B------:R-:W-:Y:S01]  /*01d0*/  IMAD.MOV.U32 R4, RZ, RZ, R16 ;  /* 0x000000ffff047224 */ /* 0x000fe200078e0010 */
[----:B------:R-:W-:Y:S01]  /*01e0*/  MOV R5, R17 ;  /* 0x0000001100057202 */ /* 0x000fe20000000f00 */
[----:B------:R-:W-:Y:S01]  /*01f0*/  IMAD.U32 R6, RZ, RZ, UR4 ;  /* 0x00000004ff067e24 */ /* 0x000fe2000f8e00ff */
[----:B------:R-:W-:Y:S02]  /*0200*/  MOV R20, 32@lo((nvkernel__ZN25_INTERNAL_4_ft_c_edb84aa710cffts3_posEiiii_F1L929_14 + .L_x_1@srel)) ;  /* 0x0000000000147802 */ /* 0x000fe40000000f00 */
[----:B------:R-:W-:-:S07]  /*0210*/  MOV R21, 32@hi((nvkernel__ZN25_INTERNAL_4_ft_c_edb84aa710cffts3_posEiiii_F1L929_14 + .L_x_1@srel)) ;  /* 0x0000000000157802 */ /* 0x000fce0000000f00 */
[----:B------:R-:W-:Y:S05]  /*0220*/  CALL.ABS.NOINC `(__cuda_sm20_div_s64) ;  /* 0x0000000000007943 */ /* 0x000fea0003c00000 */
.L_x_1:
[----:B------:R-:W-:Y:S05]  /*0230*/  BRA `(.L_x_60) ;  /* 0x0000000000487947 */ /* 0x000fea0003800000 */
.L_x_59:
        /* <DEDUP_REMOVED lines=18> */
.L_x_60:
[----:B------:R-:W-:Y:S05]  /*0360*/  BSYNC B6 ;  /* 0x0000000000067941 */ /* 0x000fea0003800000 */
.L_x_58:
        /* <DEDUP_REMOVED lines=15> */
[----:B------:R-:W0:Y:S01]  /*0460*/  LDC R27, c[0x0][0x214] ;  /* 0x00008500ff1b7b82 */ /* 0x000e220000000800 */
[----:B------:R-:W-:Y:S02]  /*0470*/  SHF.R.S32.HI R4, RZ, 0x1f, R3 ;  /* 0x0000001fff047819 */ /* 0x000fe40000011403 */
        /* <DEDUP_REMOVED lines=10> */
[----:B------:R-:W1:Y:S01]  /*0520*/  LDC.64 R14, c[0x0][0x238] ;  /* 0x00008e00ff0e7b82 */ /* 0x000e620000000a00 */
[----:B------:R-:W-:Y:S01]  /*0530*/  IMAD.SHL.U32 R24, R3, 0x8, RZ ;  /* 0x0000000803187824 */ /* 0x000fe200078e00ff */
[----:B------:R-:W-:Y:S01]  /*0540*/  ULDC.64 UR4, c[0x0][0x230] ;  /* 0x00008c0000047ab9 */ /* 0x000fe20000000a00 */
[----:B0-----:R-:W-:-:S05]  /*0550*/  IMAD.WIDE R6, R5, 0x8, R12 ;  /* 0x0000000805067825 */ /* 0x001fca00078e020c */
[----:B------:R-:W2:Y:S01]  /*0560*/  LDG.E.64 R8, desc[UR36][R6.64] ;  /* 0x0000002406087981 */ /* 0x000ea2000c1e1b00 */
[----:B------:R-:W-:Y:S02]  /*0570*/  SHF.L.U64.HI R25, R3, 0x3, R4 ;  /* 0x0000000303197819 */ /* 0x000fe40000010204 */
[----:B------:R-:W-:Y:S01]  /*0580*/  IADD3 R20, P0, R24, UR4, RZ ;  /* 0x0000000418147c10 */ /* 0x000fe2000ff1e0ff */
[----:B-1----:R-:W-:-:S03]  /*0590*/  IMAD.WIDE R10, R5, 0x8, R14 ;  /* 0x00000008050a7825 */ /* 0x002fc600078e020e */
[----:B------:R-:W-:Y:S01]  /*05a0*/  IADD3.X R21, R25, UR5, RZ, P0, !PT ;  /* 0x0000000519157c10 */ /* 0x000fe200087fe4ff */
[----:B------:R-:W-:-:S04]  /*05b0*/  ULDC.64 UR4, c[0x0][0x240] ;  /* 0x0000900000047ab9 */ /* 0x000fc80000000a00 */
[----:B--2---:R0:W-:Y:S04]  /*05c0*/  STG.E.64 desc[UR36][R20.64], R8 ;  /* 0x0000000814007986 */ /* 0x0041e8000c101b24 */
[----:B------:R-:W2:Y:S01]  /*05d0*/  LDG.E.64 R10, desc[UR36][R10.64] ;  /* 0x000000240a0a7981 */ /* 0x000ea2000c1e1b00 */
[----:B------:R-:W-:Y:S01]  /*05e0*/  IADD3 R24, P0, R24, UR4, RZ ;  /* 0x0000000418187c10 */ /* 0x000fe2000ff1e0ff */
[----:B------:R-:W-:Y:S01]  /*05f0*/  ULDC UR4, c[0x0][0x284] ;  /* 0x0000a10000047ab9 */ /* 0x000fe20000000800 */
[----:B------:R-:W-:Y:S02]  /*0600*/  VIADD R39, R3, 0x200 ;  /* 0x0000020003277836 */ /* 0x000fe40000000000 */
[----:B------:R-:W-:Y:S01]  /*0610*/  IADD3.X R25, R25, UR5, RZ, P0, !PT ;  /* 0x0000000519197c10 */ /* 0x000fe200087fe4ff */
[----:B------:R-:W-:Y:S01]  /*0620*/  IMAD R7, R0, UR4, R5 ;  /* 0x0000000400077c24 */ /* 0x000fe2000f8e0205 */
[----:B------:R-:W-:Y:S01]  /*0630*/  ISETP.NE.AND P0, PT, R28, 0x1, PT ;  /* 0x000000011c00780c */ /* 0x000fe20003f05270 */
[----:B------:R-:W-:-:S02]  /*0640*/  IMAD.MOV.U32 R6, RZ, RZ, R26 ;  /* 0x000000ffff067224 */ /* 0x000fc400078e001a */
[----:B--2---:R0:W-:Y:S10]  /*0650*/  STG.E.64 desc[UR36][R24.64], R10 ;  /* 0x0000000a18007986 */ /* 0x0041f4000c101b24 */
[----:B------:R-:W-:Y:S05]  /*0660*/  @!P0 BRA `(.L_x_64) ;  /* 0x0000000000508947 */ /* 0x000fea0003800000 */
[----:B0-----:R-:W-:-:S06]  /*0670*/  IMAD.WIDE R8, R7, 0x8, R12 ;  /* 0x0000000807087825 */ /* 0x001fcc00078e020c */
[----:B------:R-:W2:Y:S01]  /*0680*/  LDG.E.64 R8, desc[UR36][R8.64] ;  /* 0x0000002408087981 */ /* 0x000ea2000c1e1b00 */
[----:B------:R-:W-:-:S03]  /*0690*/  IMAD.WIDE R10, R7, 0x8, R14 ;  /* 0x00000008070a7825 */ /* 0x000fc600078e020e */
[----:B--2---:R1:W-:Y:S04]  /*06a0*/  STG.E.64 desc[UR36][R20.64+0x1000], R8 ;  /* 0x0010000814007986 */ /* 0x0043e8000c101b24 */
[----:B------:R-:W2:Y:S01]  /*06b0*/  LDG.E.64 R10, desc[UR36][R10.64] ;  /* 0x000000240a0a7981 */ /* 0x000ea2000c1e1b00 */
[----:B------:R-:W-:Y:S01]  /*06c0*/  ISETP.NE.AND P0, PT, R28, 0x2, PT ;  /* 0x000000021c00780c */ /* 0x000fe20003f05270 */
[----:B------:R-:W-:Y:S01]  /*06d0*/  IMAD R7, R0, UR4, R7 ;  /* 0x0000000400077c24 */ /* 0x000fe2000f8e0207 */
[----:B------:R-:W-:Y:S02]  /*06e0*/  IADD3 R6, R27, -0x2, RZ ;  /* 0xfffffffe1b067810 */ /* 0x000fe40007ffe0ff */
[----:B------:R-:W-:Y:S01]  /*06f0*/  IADD3 R39, R3, 0x400, RZ ;  /* 0x0000040003277810 */ /* 0x000fe20007ffe0ff */
[----:B--2---:R1:W-:Y:S08]  /*0700*/  STG.E.64 desc[UR36][R24.64+0x1000], R10 ;  /* 0x0010000a18007986 */ /* 0x0043f0000c101b24 */
[----:B------:R-:W-:Y:S05]  /*0710*/  @!P0 BRA `(.L_x_64) ;  /* 0x0000000000248947 */ /* 0x000fea0003800000 */
[----:B-1----:R-:W-:-:S06]  /*0720*/  IMAD.WIDE R8, R7, 0x8, R12 ;  /* 0x0000000807087825 */ /* 0x002fcc00078e020c */
[----:B------:R-:W2:Y:S01]  /*0730*/  LDG.E.64 R8, desc[UR36][R8.64] ;  /* 0x0000002408087981 */ /* 0x000ea2000c1e1b00 */
[----:B------:R-:W-:-:S03]  /*0740*/  IMAD.WIDE R10, R7, 0x8, R14 ;  /* 0x00000008070a7825 */ /* 0x000fc600078e020e */
[----:B--2---:R2:W-:Y:S04]  /*0750*/  STG.E.64 desc[UR36][R20.64+0x2000], R8 ;  /* 0x0020000814007986 */ /* 0x0045e8000c101b24 */
[----:B------:R-:W3:Y:S01]  /*0760*/  LDG.E.64 R10, desc[UR36][R10.64] ;  /* 0x000000240a0a7981 */ /* 0x000ee2000c1e1b00 */
[----:B------:R-:W-:Y:S01]  /*0770*/  IADD3 R6, R27, -0x3, RZ ;  /* 0xfffffffd1b067810 */ /* 0x000fe20007ffe0ff */
[----:B------:R-:W-:Y:S01]  /*0780*/  IMAD R7, R0, UR4, R7 ;  /* 0x0000000400077c24 */ /* 0x000fe2000f8e0207 */
[----:B------:R-:W-:Y:S01]  /*0790*/  IADD3 R39, R3, 0x600, RZ ;  /* 0x0000060003277810 */ /* 0x000fe20007ffe0ff */
[----:B---3--:R2:W-:Y:S06]  /*07a0*/  STG.E.64 desc[UR36][R24.64+0x2000], R10 ;  /* 0x0020000a18007986 */ /* 0x0085ec000c101b24 */
.L_x_64:
[----:B------:R-:W-:Y:S01]  /*07b0*/  ISETP.GE.U32.AND P0, PT, R26, 0x3, PT ;  /* 0x000000031a00780c */ /* 0x000fe20003f06070 */
[----:B------:R-:W-:-:S12]  /*07c0*/  BSSY B1, `(.L_x_63) ;  /* 0x0000028000017945 */ /* 0x000fd80003800000 */
[----:B------:R-:W-:Y:S05]  /*07d0*/  @!P0 BRA `(.L_x_65) ;  /* 0x0000000000988947 */ /* 0x000fea0003800000 */
[----:B------:R-:W-:Y:S02]  /*07e0*/  ULDC UR4, c[0x0][0x284] ;  /* 0x0000a10000047ab9 */ /* 0x000fe40000000800 */
[----:B------:R-:W-:-:S07]  /*07f0*/  IMAD R41, R0, UR4, RZ ;  /* 0x0000000400297c24 */ /* 0x000fce000f8e02ff */
.L_x_66:
        /* <DEDUP_REMOVED lines=36> */
.L_x_65:
[----:B------:R-:W-:Y:S05]  /*0a40*/  BSYNC B1 ;  /* 0x0000000000017941 */ /* 0x000fea0003800000 */
.L_x_63:
[----:B------:R-:W4:Y:S02]  /*0a50*/  LDC R6, c[0x0][0x218] ;  /* 0x00008600ff067b82 */ /* 0x000f240000000800 */
[----:B----4-:R-:W-:-:S13]  /*0a60*/  ISETP.GE.AND P0, PT, R6, 0x1, PT ;  /* 0x000000010600780c */ /* 0x010fda0003f06270 */
[----:B------:R-:W-:Y:S05]  /*0a70*/  @!P0 BRA `(.L_x_67) ;  /* 0x0000001c00ec8947 */ /* 0x000fea0003800000 */
[----:B0123--:R-:W0:Y:S01]  /*0a80*/  LDC.64 R20, c[0x0][0x258] ;  /* 0x00009600ff147b82 */ /* 0x00fe220000000a00 */
        /* <DEDUP_REMOVED lines=8> */
[----:B------:R-:W-:Y:S01]  /*0b10*/  MOV R9, UR6 ;  /* 0x0000000600097c02 */ /* 0x000fe20008000f00 */
[----:B------:R-:W-:-:S02]  /*0b20*/  IMAD.U32 R10, RZ, RZ, UR4 ;  /* 0x00000004ff0a7e24 */ /* 0x000fc4000f8e00ff */
[----:B0-----:R-:W-:-:S07]  /*0b30*/  IMAD.WIDE R20, R3, 0x8, R20 ;  /* 0x0000000803147825 */ /* 0x001fce00078e0214 */
.L_x_89:
[----:B------:R-:W-:Y:S01]  /*0b40*/  VIADD R11, R8, 0xffffffff ;  /* 0xffffffff080b7836 */ /* 0x000fe20000000000 */
[----:B------:R-:W-:Y:S01]  /*0b50*/  BSSY B2, `(.L_x_68) ;  /* 0x00000d9000027945 */ /* 0x000fe20003800000 */
[----:B012---:R-:W-:Y:S02]  /*0b60*/  IMAD.MOV.U32 R12, RZ, RZ, 0x1 ;  /* 0x00000001ff0c7424 */ /* 0x007fe400078e00ff */
[----:B------:R-:W-:-:S03]  /*0b70*/  VIADD R9, R9, 0xffffffff ;  /* 0xffffffff09097836 */ /* 0x000fc60000000000 */
[----:B------:R-:W-:Y:S02]  /*0b80*/  SHF.L.U32 R11, R12, R11, RZ ;  /* 0x0000000b0c0b7219 */ /* 0x000fe400000006ff */
        /* <DEDUP_REMOVED lines=14> */
.L_x_75:
[----:B------:R-:W-:Y:S04]  /*0c70*/  BSSY B3, `(.L_x_70) ;  /* 0x00000bd000037945 */ /* 0x000fe80003800000 */
[----:B01----:R-:W-:Y:S05]  /*0c80*/  @P0 BRA `(.L_x_71) ;  /* 0x0000000800ec0947 */ /* 0x003fea0003800000 */
        /* <DEDUP_REMOVED lines=23> */
[----:B------:R-:W5:Y:S04]  /*0e00*/  LDG.E.64 R58, desc[UR36][R44.64] ;  /* 0x000000242c3a7981 */ /* 0x000f68000c1e1b00 */
[----:B------:R-:W5:Y:S01]  /*0e10*/  LDG.E.64 R46, desc[UR36][R38.64] ;  /* 0x00000024262e7981 */ /* 0x000f62000c1e1b00 */
[----:B-1----:R-:W-:-:S04]  /*0e20*/  IMAD.WIDE R34, R15, 0x8, R42 ;  /* 0x000000080f227825 */ /* 0x002fc800078e022a */
[----:B------:R-:W-:Y:S01]  /*0e30*/  IMAD.WIDE R42, R64, 0x8, R42 ;  /* 0x00000008402a7825 */ /* 0x000fe200078e022a */
[----:B------:R-:W2:Y:S04]  /*0e40*/  LDG.E.64 R56, desc[UR36][R34.64] ;  /* 0x0000002422387981 */ /* 0x000ea8000c1e1b00 */
[----:B------:R-:W3:Y:S01]  /*0e50*/  LDG.E.64 R48, desc[UR36][R42.64] ;  /* 0x000000242a307981 */ /* 0x000ee2000c1e1b00 */
[----:B------:R-:W-:Y:S02]  /*0e60*/  IADD3 R71, R14, -0x1, RZ ;  /* 0xffffffff0e477810 */ /* 0x000fe40007ffe0ff */
[----:B------:R-:W-:Y:S02]  /*0e70*/  IADD3 R70, R64, 0x200, RZ ;  /* 0x0000020040467810 */ /* 0x000fe40007ffe0ff */
[----:B------:R-:W-:-:S02]  /*0e80*/  IADD3 R67, R15, 0x200, RZ ;  /* 0x000002000f437810 */ /* 0x000fc40007ffe0ff */
[----:B------:R-:W-:Y:S02]  /*0e90*/  IADD3 R68, R13, 0x200, RZ ;  /* 0x000002000d447810 */ /* 0x000fe40007ffe0ff */
[----:B------:R-:W-:Y:S01]  /*0ea0*/  IADD3 R69, R65, 0x200, RZ ;  /* 0x0000020041457810 */ /* 0x000fe20007ffe0ff */
[----:B-----5:R-:W-:-:S08]  /*0eb0*/  DADD R52, R58, -R46 ;  /* 0x000000003a347229 */ /* 0x020fd0000000082e */
[-C--:B--2---:R-:W-:Y:S02]  /*0ec0*/  DMUL R54, R28, R52.reuse ;  /* 0x000000341c367228 */ /* 0x084fe40000000000 */
[--C-:B---3--:R-:W-:Y:S02]  /*0ed0*/  DADD R40, -R56, R48.reuse ;  /* 0x0000000038287229 */ /* 0x108fe40000000130 */
[----:B------:R-:W-:Y:S02]  /*0ee0*/  DMUL R52, R50, R52 ;  /* 0x0000003432347228 */ /* 0x000fe40000000000 */
[----:B------:R-:W-:Y:S02]  /*0ef0*/  DADD R48, R56, R48 ;  /* 0x0000000038307229 */ /* 0x000fe40000000030 */
[----:B------:R-:W-:Y:S02]  /*0f00*/  DADD R46, R58, R46 ;  /* 0x000000003a2e7229 */ /* 0x000fe4000000002e */
[----:B------:R-:W-:-:S02]  /*0f10*/  DFMA R50, R50, R40, -R54 ;  /* 0x000000283232722b */ /* 0x000fc40000000836 */
[----:B------:R-:W-:Y:S01]  /*0f20*/  DFMA R52, R28, R40, R52 ;  /* 0x000000281c34722b */ /* 0x000fe20000000034 */
        /* <DEDUP_REMOVED lines=18> */
[----:B------:R-:W-:Y:S02]  /*1050*/  DADD R56, R58, R56 ;  /* 0x000000003a387229 */ /* 0x000fe40000000038 */
[C-C-:B---3--:R-:W-:Y:S02]  /*1060*/  DADD R50, -R46.reuse, R48.reuse ;  /* 0x000000002e327229 */ /* 0x148fe40000000130 */
[----:B------:R-:W-:Y:S02]  /*1070*/  DADD R46, R46, R48 ;  /* 0x000000002e2e7229 */ /* 0x000fe40000000030 */
[-C--:B----4-:R-:W-:Y:S02]  /*1080*/  DMUL R52, R60, R54.reuse ;  /* 0x000000363c347228 */ /* 0x090fe40000000000 */
[----:B-----5:R-:W-:-:S03]  /*1090*/  DMUL R54, R62, R54 ;  /* 0x000000363e367228 */ /* 0x020fc60000000000 */
[----:B------:R-:W-:Y:S03]  /*10a0*/  STG.E.64 desc[UR36][R28.64+0x1000], R46 ;  /* 0x0010002e1c007986 */ /* 0x000fe6000c101b24 */
[-C--:B------:R-:W-:Y:S01]  /*10b0*/  DFMA R52, R62, R50.reuse, -R52 ;  /* 0x000000323e34722b */ /* 0x080fe20000000834 */
[----:B------:R-:W-:Y:S01]  /*10c0*/  STG.E.64 desc[UR36][R40.64+0x1000], R56 ;  /* 0x0010003828007986 */ /* 0x000fe2000c101b24 */
[----:B------:R-:W-:-:S05]  /*10d0*/  DFMA R60, R60, R50, R54 ;  /* 0x000000323c3c722b */ /* 0x000fca0000000036 */
[----:B------:R0:W-:Y:S04]  /*10e0*/  STG.E.64 desc[UR36][R36.64+0x1000], R52 ;  /* 0x0010003424007986 */ /* 0x0001e8000c101b24 */
[----:B------:R1:W-:Y:S04]  /*10f0*/  STG.E.64 desc[UR36][R32.64+0x1000], R60 ;  /* 0x0010003c20007986 */ /* 0x0003e8000c101b24 */
[----:B------:R-:W2:Y:S04]  /*1100*/  LDG.E.64 R44, desc[UR36][R44.64+0x2000] ;  /* 0x002000242c2c7981 */ /* 0x000ea8000c1e1b00 */
[----:B------:R-:W2:Y:S04]  /*1110*/  LDG.E.64 R38, desc[UR36][R38.64+0x2000] ;  /* 0x0020002426267981 */ /* 0x000ea8000c1e1b00 */
[----:B------:R-:W3:Y:S04]  /*1120*/  LDG.E.64 R34, desc[UR36][R34.64+0x2000] ;  /* 0x0020002422227981 */ /* 0x000ee8000c1e1b00 */
[----:B------:R-:W3:Y:S04]  /*1130*/  LDG.E.64 R42, desc[UR36][R42.64+0x2000] ;  /* 0x002000242a2a7981 */ /* 0x000ee8000c1e1b00 */
[----:B------:R-:W4:Y:S04]  /*1140*/  LDG.E.64 R50, desc[UR36][R26.64] ;  /* 0x000000241a327981 */ /* 0x000f28000c1e1b00 */
[----:B------:R-:W5:Y:S01]  /*1150*/  LDG.E.64 R58, desc[UR36][R24.64] ;  /* 0x00000024183a7981 */ /* 0x000f62000c1e1b00 */
[----:B------:R-:W-:Y:S01]  /*1160*/  IADD3 R70, R64, 0x600, RZ ;  /* 0x0000060040467810 */ /* 0x000fe20007ffe0ff */
[----:B------:R-:W-:Y:S01]  /*1170*/  VIADD R68, R13, 0x600 ;  /* 0x000006000d447836 */ /* 0x000fe20000000000 */
[----:B------:R-:W-:Y:S01]  /*1180*/  IADD3 R67, R15, 0x600, RZ ;  /* 0x000006000f437810 */ /* 0x000fe20007ffe0ff */
[----:B------:R-:W-:Y:S01]  /*1190*/  IMAD.MOV.U32 R71, RZ, RZ, -0x2 ;  /* 0xfffffffeff477424 */ /* 0x000fe200078e00ff */
[----:B------:R-:W-:Y:S01]  /*11a0*/  IADD3 R69, R65, 0x600, RZ ;  /* 0x0000060041457810 */ /* 0x000fe20007ffe0ff */
[----:B--2---:R-:W-:-:S02]  /*11b0*/  DADD R62, R44, -R38 ;  /* 0x000000002c3e7229 */ /* 0x004fc40000000826 */
[----:B0-----:R-:W-:Y:S02]  /*11c0*/  DADD R52, R44, R38 ;  /* 0x000000002c347229 */ /* 0x001fe40000000026 */
[C-C-:B---3--:R-:W-:Y:S02]  /*11d0*/  DADD R54, -R34.reuse, R42.reuse ;  /* 0x0000000022367229 */ /* 0x148fe4000000012a */
[----:B------:R-:W-:Y:S02]  /*11e0*/  DADD R44, R34, R42 ;  /* 0x00000000222c7229 */ /* 0x000fe4000000002a */
[-C--:B----4-:R-:W-:Y:S02]  /*11f0*/  DMUL R48, R50, R62.reuse ;  /* 0x0000003e32307228 */ /* 0x090fe40000000000 */
[----:B-----5:R-:W-:-:S03]  /*1200*/  DMUL R46, R58, R62 ;  /* 0x0000003e3a2e7228 */ /* 0x020fc60000000000 */
[----:B------:R1:W-:Y:S03]  /*1210*/  STG.E.64 desc[UR36][R28.64+0x2000], R44 ;  /* 0x0020002c1c007986 */ /* 0x0003e6000c101b24 */
[-C--:B------:R-:W-:Y:S01]  /*1220*/  DFMA R48, R58, R54.reuse, -R48 ;  /* 0x000000363a30722b */ /* 0x080fe20000000830 */
[----:B------:R1:W-:Y:S01]  /*1230*/  STG.E.64 desc[UR36][R40.64+0x2000], R52 ;  /* 0x0020003428007986 */ /* 0x0003e2000c101b24 */
[----:B------:R-:W-:-:S05]  /*1240*/  DFMA R46, R50, R54, R46 ;  /* 0x00000036322e722b */ /* 0x000fca000000002e */
[----:B------:R1:W-:Y:S04]  /*1250*/  STG.E.64 desc[UR36][R36.64+0x2000], R48 ;  /* 0x0020003024007986 */ /* 0x0003e8000c101b24 */
[----:B------:R1:W-:Y:S02]  /*1260*/  STG.E.64 desc[UR36][R32.64+0x2000], R46 ;  /* 0x0020002e20007986 */ /* 0x0003e4000c101b24 */
.L_x_73:
[----:B------:R-:W-:Y:S05]  /*1270*/  BSYNC B4 ;  /* 0x0000000000047941 */ /* 0x000fea0003800000 */
.L_x_72:
[----:B------:R-:W-:Y:S05]  /*1280*/  @!P2 BRA `(.L_x_71) ;  /* 0x00000004006ca947 */ /* 0x000fea0003800000 */
.L_x_74:
[----:B0-----:R-:W0:Y:S01]  /*1290*/  LDC.64 R38, c[0x0][0x240] ;  /* 0x00009000ff267b82 */ /* 0x001e220000000a00 */
[----:B-1----:R-:W2:Y:S04]  /*12a0*/  LDG.E.64 R48, desc[UR36][R26.64] ;  /* 0x000000241a307981 */ /* 0x002ea8000c1e1b00 */
        /* <DEDUP_REMOVED lines=33> */
[----:B------:R-:W5:Y:S01]  /*14c0*/  LDG.E.64 R62, desc[UR36][R24.64] ;  /* 0x00000024183e7981 */ /* 0x000f62000c1e1b00 */
[----:B----4-:R-:W-:-:S02]  /*14d0*/  DADD R48, R58, -R56 ;  /* 0x000000003a307229 */ /* 0x010fc40000000838 */
[----:B0-----:R-:W-:-:S06]  /*14e0*/  DADD R50, -R54, R52 ;  /* 0x0000000036327229 */ /* 0x001fcc0000000134 */
[-C--:B-1----:R-:W-:Y:S02]  /*14f0*/  DMUL R46, R60, R48.reuse ;  /* 0x000000303c2e7228 */ /* 0x082fe40000000000 */
[----:B-----5:R-:W-:Y:S02]  /*1500*/  DMUL R48, R62, R48 ;  /* 0x000000303e307228 */ /* 0x020fe40000000000 */
[----:B------:R-:W-:Y:S02]  /*1510*/  DADD R52, R54, R52 ;  /* 0x0000000036347229 */ /* 0x000fe40000000034 */
[----:B--2---:R-:W-:Y:S02]  /*1520*/  DADD R72, R58, R56 ;  /* 0x000000003a487229 */ /* 0x004fe40000000038 */
[-C--:B---3--:R-:W-:Y:S02]  /*1530*/  DFMA R74, R62, R50.reuse, -R46 ;  /* 0x000000323e4a722b */ /* 0x088fe4000000082e */
[----:B------:R-:W-:Y:S01]  /*1540*/  DFMA R76, R60, R50, R48 ;  /* 0x000000323c4c722b */ /* 0x000fe20000000030 */
        /* <DEDUP_REMOVED lines=12> */
[-C--:B---3--:R-:W-:Y:S02]  /*1610*/  DMUL R48, R50, R62.reuse ;  /* 0x0000003e32307228 */ /* 0x088fe40000000000 */
[----:B----4-:R-:W-:Y:S02]  /*1620*/  DMUL R62, R54, R62 ;  /* 0x0000003e363e7228 */ /* 0x010fe40000000000 */
[----:B------:R-:W-:Y:S02]  /*1630*/  DADD R58, R58, R60 ;  /* 0x000000003a3a7229 */ /* 0x000fe4000000003c */
[----:B------:R-:W-:Y:S02]  /*1640*/  DADD R46, R56, R46 ;  /* 0x00000000382e7229 */ /* 0x000fe4000000002e */
[-C--:B------:R-:W-:Y:S02]  /*1650*/  DFMA R48, R54, R52.reuse, -R48 ;  /* 0x000000343630722b */ /* 0x080fe40000000830 */
[----:B------:R-:W-:Y:S01]  /*1660*/  DFMA R62, R50, R52, R62 ;  /* 0x00000034323e722b */ /* 0x000fe2000000003e */
[----:B------:R-:W-:Y:S04]  /*1670*/  STG.E.64 desc[UR36][R28.64+0x2000], R58 ;  /* 0x0020003a1c007986 */ /* 0x000fe8000c101b24 */
[----:B------:R-:W-:Y:S04]  /*1680*/  STG.E.64 desc[UR36][R40.64+0x2000], R46 ;  /* 0x0020002e28007986 */ /* 0x000fe8000c101b24 */
        /* <DEDUP_REMOVED lines=8> */
[----:B------:R-:W-:-:S04]  /*1710*/  IADD3 R71, R71, -0x4, RZ ;  /* 0xfffffffc47477810 */ /* 0x000fc80007ffe0ff */
[----:B------:R-:W-:Y:S02]  /*1720*/  ISETP.GT.AND P2, PT, R71, RZ, PT ;  /* 0x000000ff4700720c */ /* 0x000fe40003f44270 */
[----:B------:R-:W-:Y:S02]  /*1730*/  IADD3 R70, R70, 0x800, RZ ;  /* 0x0000080046467810 */ /* 0x000fe40007ffe0ff */
[----:B------:R-:W-:Y:S02]  /*1740*/  IADD3 R67, R67, 0x800, RZ ;  /* 0x0000080043437810 */ /* 0x000fe40007ffe0ff */
[----:B------:R-:W-:Y:S02]  /*1750*/  IADD3 R68, R68, 0x800, RZ ;  /* 0x0000080044447810 */ /* 0x000fe40007ffe0ff */
[----:B------:R-:W-:Y:S01]  /*1760*/  IADD3 R69, R69, 0x800, RZ ;  /* 0x0000080045457810 */ /* 0x000fe20007ffe0ff */
[C-C-:B---3--:R-:W-:Y:S02]  /*1770*/  DADD R60, R44.reuse, -R38.reuse ;  /* 0x000000002c3c7229 */ /* 0x148fe40000000826 */
[----:B0-----:R-:W-:-:S02]  /*1780*/  DADD R48, R44, R38 ;  /* 0x000000002c307229 */ /* 0x001fc40000000026 */
[----:B----4-:R-:W-:-:S04]  /*1790*/  DADD R52, -R34, R42 ;  /* 0x0000000022347229 */ /* 0x010fc8000000012a */
[-C--:B-----5:R-:W-:Y:S02]  /*17a0*/  DMUL R50, R54, R60.reuse ;  /* 0x0000003c36327228 */ /* 0x0a0fe40000000000 */
[----:B--2---:R-:W-:Y:S02]  /*17b0*/  DMUL R46, R56, R60 ;  /* 0x0000003c382e7228 */ /* 0x004fe40000000000 */
[----:B------:R-:W-:-:S04]  /*17c0*/  DADD R44, R34, R42 ;  /* 0x00000000222c7229 */ /* 0x000fc8000000002a */
[-C--:B------:R-:W-:Y:S02]  /*17d0*/  DFMA R50, R56, R52.reuse, -R50 ;  /* 0x000000343832722b */ /* 0x080fe40000000832 */
[----:B------:R-:W-:Y:S01]  /*17e0*/  DFMA R46, R54, R52, R46 ;  /* 0x00000034362e722b */ /* 0x000fe2000000002e */
[----:B------:R0:W-:Y:S04]  /*17f0*/  STG.E.64 desc[UR36][R28.64+0x3000], R44 ;  /* 0x0030002c1c007986 */ /* 0x0001e8000c101b24 */
[----:B------:R0:W-:Y:S04]  /*1800*/  STG.E.64 desc[UR36][R40.64+0x3000], R48 ;  /* 0x0030003028007986 */ /* 0x0001e8000c101b24 */
[----:B------:R0:W-:Y:S04]  /*1810*/  STG.E.64 desc[UR36][R36.64+0x3000], R50 ;  /* 0x0030003224007986 */ /* 0x0001e8000c101b24 */
[----:B------:R0:W-:Y:S01]  /*1820*/  STG.E.64 desc[UR36][R32.64+0x3000], R46 ;  /* 0x0030002e20007986 */ /* 0x0001e2000c101b24 */
[----:B------:R-:W-:Y:S05]  /*1830*/  @P2 BRA `(.L_x_74) ;  /* 0xfffffff800942947 */ /* 0x000fea000383ffff */
.L_x_71:
[----:B------:R-:W-:Y:S05]  /*1840*/  BSYNC B3 ;  /* 0x0000000000037941 */ /* 0x000fea0003800000 */
.L_x_70:
        /* <DEDUP_REMOVED lines=9> */
.L_x_69:
[----:B------:R-:W-:Y:S05]  /*18e0*/  BSYNC B2 ;  /* 0x0000000000027941 */ /* 0x000fea0003800000 */
.L_x_68:
        /* <DEDUP_REMOVED lines=12> */
[----:B------:R-:W-:Y:S01]  /*19b0*/  VIADD R11, R12, 0xffffffff ;  /* 0xffffffff0c0b7836 */ /* 0x000fe20000000000 */
[----:B------:R-:W-:Y:S01]  /*19c0*/  MOV R15, R6 ;  /* 0x00000006000f7202 */ /* 0x000fe20000000f00 */
[----:B------:R-:W-:-:S03]  /*19d0*/  IMAD.MOV.U32 R14, RZ, RZ, R3 ;  /* 0x000000ffff0e7224 */ /* 0x000fc600078e0003 */
[----:B------:R-:W-:Y:S02]  /*19e0*/  ISETP.GE.AND P0, PT, R11, RZ, PT ;  /* 0x000000ff0b00720c */ /* 0x000fe40003f06270 */
[----:B------:R-:W-:Y:S02]  /*19f0*/  MOV R11, R13 ;  /* 0x0000000d000b7202 */ /* 0x000fe40000000f00 */
[C---:B------:R-:W-:Y:S01]  /*1a00*/  ISETP.LT.OR P0, PT, R12.reuse, 0x1, !P0 ;  /* 0x000000010c00780c */ /* 0x040fe20004701670 */
[----:B------:R-:W-:Y:S01]  /*1a10*/  IMAD R12, R12, 0x200, R3 ;  /* 0x000002000c0c7824 */ /* 0x000fe200078e0203 */
[----:B------:R-:W-:Y:S01]  /*1a20*/  MOV R13, R3 ;  /* 0x00000003000d7202 */ /* 0x000fe20000000f00 */
[----:B------:R-:W-:-:S10]  /*1a30*/  IMAD.MOV.U32 R64, RZ, RZ, R11 ;  /* 0x000000ffff407224 */ /* 0x000fd400078e000b */
.L_x_85:
[----:B------:R-:W-:Y:S04]  /*1a40*/  BSSY B4, `(.L_x_80) ;  /* 0x00000a4000047945 */ /* 0x000fe80003800000 */
[----:B0-2---:R-:W-:Y:S05]  /*1a50*/  @P0 BRA `(.L_x_81) ;  /* 0x0000000800880947 */ /* 0x005fea0003800000 */
[----:B------:R-:W2:Y:S01]  /*1a60*/  LDC.64 R24, c[0x0][0x248] ;  /* 0x00009200ff187b82 */ /* 0x000ea20000000a00 */
[----:B01----:R-:W-:Y:S01]  /*1a70*/  HFMA2.MMA R29, -RZ, RZ, 0, 5.9604644775390625e-08 ;  /* 0x00000001ff1d7435 */ /* 0x003fe200000001ff */
        /* <DEDUP_REMOVED lines=11> */
[----:B--2---:R-:W-:-:S04]  /*1b30*/  IMAD.WIDE R24, R11, 0x8, R24 ;  /* 0x000000080b187825 */ /* 0x004fc800078e0218 */
        /* <DEDUP_REMOVED lines=26> */
[----:B------:R-:W-:Y:S03]  /*1ce0*/  STG.E.64 desc[UR36][R38.64], R48 ;  /* 0x0000003026007986 */ /* 0x000fe6000c101b24 */
[C---:B------:R-:W-:Y:S01]  /*1cf0*/  IMAD.WIDE R40, R12.reuse, 0x8, R40 ;  /* 0x000000080c287825 */ /* 0x040fe200078e0228 */
[----:B------:R-:W-:Y:S03]  /*1d00*/  STG.E.64 desc[UR36][R44.64], R50 ;  /* 0x000000322c007986 */ /* 0x000fe6000c101b24 */
[----:B------:R-:W-:Y:S01]  /*1d10*/  IMAD.WIDE R42, R12, 0x8, R42 ;  /* 0x000000080c2a7825 */ /* 0x000fe200078e022a */
[----:B------:R-:W-:Y:S04]  /*1d20*/  STG.E.64 desc[UR36][R40.64], R52 ;  /* 0x0000003428007986 */ /* 0x000fe8000c101b24 */
[----:B------:R0:W-:Y:S04]  /*1d30*/  STG.E.64 desc[UR36][R42.64], R56 ;  /* 0x000000382a007986 */ /* 0x0001e8000c101b24 */
[----:B------:R-:W2:Y:S04]  /*1d40*/  LDG.E.64 R28, desc[UR36][R28.64+0x1000] ;  /* 0x001000241c1c7981 */ /* 0x000ea8000c1e1b00 */
[----:B------:R-:W2:Y:S04]  /*1d50*/  LDG.E.64 R32, desc[UR36][R32.64+0x1000] ;  /* 0x0010002420207981 */ /* 0x000ea8000c1e1b00 */
[----:B------:R-:W3:Y:S04]  /*1d60*/  LDG.E.64 R34, desc[UR36][R34.64+0x1000] ;  /* 0x0010002422227981 */ /* 0x000ee8000c1e1b00 */
[----:B------:R-:W3:Y:S04]  /*1d70*/  LDG.E.64 R36, desc[UR36][R36.64+0x1000] ;  /* 0x0010002424247981 */ /* 0x000ee8000c1e1b00 */
[----:B------:R-:W4:Y:S04]  /*1d80*/  LDG.E.64 R46, desc[UR36][R26.64] ;  /* 0x000000241a2e7981 */ /* 0x000f28000c1e1b00 */
[----:B------:R-:W5:Y:S01]  /*1d90*/  LDG.E.64 R54, desc[UR36][R24.64] ;  /* 0x0000002418367981 */ /* 0x000f62000c1e1b00 */
[----:B------:R-:W-:-:S02]  /*1da0*/  IADD3 R68, R14, 0x400, RZ ;  /* 0x000004000e447810 */ /* 0x000fc40007ffe0ff */
[----:B------:R-:W-:Y:S02]  /*1db0*/  IADD3 R65, R15, 0x400, RZ ;  /* 0x000004000f417810 */ /* 0x000fe40007ffe0ff */
[----:B------:R-:W-:Y:S02]  /*1dc0*/  IADD3 R66, R13, 0x400, RZ ;  /* 0x000004000d427810 */ /* 0x000fe40007ffe0ff */
[----:B------:R-:W-:Y:S02]  /*1dd0*/  IADD3 R67, R12, 0x400, RZ ;  /* 0x000004000c437810 */ /* 0x000fe40007ffe0ff */
[----:B------:R-:W-:Y:S01]  /*1de0*/  MOV R69, RZ ;  /* 0x000000ff00457202 */ /* 0x000fe20000000f00 */
[C-C-:B--2---:R-:W-:Y:S02]  /*1df0*/  DADD R58, R28.reuse, -R32.reuse ;  /* 0x000000001c3a7229 */ /* 0x144fe40000000820 */
[----:B0-----:R-:W-:Y:S02]  /*1e00*/  DADD R56, R28, R32 ;  /* 0x000000001c387229 */ /* 0x001fe40000000020 */
[----:B---3--:R-:W-:-:S04]  /*1e10*/  DADD R48, -R34, R36 ;  /* 0x0000000022307229 */ /* 0x008fc80000000124 */
[-C--:B----4-:R-:W-:Y:S02]  /*1e20*/  DMUL R50, R46, R58.reuse ;  /* 0x0000003a2e327228 */ /* 0x090fe40000000000 */
[----:B-----5:R-:W-:Y:S02]  /*1e30*/  DMUL R52, R54, R58 ;  /* 0x0000003a36347228 */ /* 0x020fe40000000000 */
[----:B------:R-:W-:-:S04]  /*1e40*/  DADD R28, R34, R36 ;  /* 0x00000000221c7229 */ /* 0x000fc80000000024 */
[-C--:B------:R-:W-:Y:S02]  /*1e50*/  DFMA R50, R54, R48.reuse, -R50 ;  /* 0x000000303632722b */ /* 0x080fe40000000832 */
[----:B------:R-:W-:Y:S01]  /*1e60*/  DFMA R52, R46, R48, R52 ;  /* 0x000000302e34722b */ /* 0x000fe20000000034 */
[----:B------:R0:W-:Y:S04]  /*1e70*/  STG.E.64 desc[UR36][R38.64+0x1000], R28 ;  /* 0x0010001c26007986 */ /* 0x0001e8000c101b24 */
[----:B------:R0:W-:Y:S04]  /*1e80*/  STG.E.64 desc[UR36][R44.64+0x1000], R56 ;  /* 0x001000382c007986 */ /* 0x0001e8000c101b24 */
[----:B------:R0:W-:Y:S04]  /*1e90*/  STG.E.64 desc[UR36][R40.64+0x1000], R50 ;  /* 0x0010003228007986 */ /* 0x0001e8000c101b24 */
[----:B------:R0:W-:Y:S02]  /*1ea0*/  STG.E.64 desc[UR36][R42.64+0x1000], R52 ;  /* 0x001000342a007986 */ /* 0x0001e4000c101b24 */
.L_x_83:
[----:B------:R-:W-:Y:S05]  /*1eb0*/  BSYNC B5 ;  /* 0x0000000000057941 */ /* 0x000fea0003800000 */
.L_x_82:
[----:B------:R-:W-:Y:S05]  /*1ec0*/  @!P2 BRA `(.L_x_81) ;  /* 0x00000004006ca947 */ /* 0x000fea0003800000 */
.L_x_84:
[----:B0-----:R-:W0:Y:S01]  /*1ed0*/  LDC.64 R38, c[0x0][0x260] ;  /* 0x00009800ff267b82 */ /* 0x001e220000000a00 */
[----:B--2---:R-:W2:Y:S04]  /*1ee0*/  LDG.E.64 R50, desc[UR36][R26.64] ;  /* 0x000000241a327981 */ /* 0x004ea8000c1e1b00 */
        /* <DEDUP_REMOVED lines=69> */
[----:B------:R-:W1:Y:S01]  /*2340*/  LDG.E.64 R54, desc[UR36][R24.64] ;  /* 0x0000002418367981 */ /* 0x000e62000c1e1b00 */
        /* <DEDUP_REMOVED lines=8> */
[-C--:B0-----:R-:W-:Y:S02]  /*23d0*/  DMUL R46, R52, R56.reuse ;  /* 0x00000038342e7228 */ /* 0x081fe40000000000 */
[----:B-1----:R-:W-:Y:S02]  /*23e0*/  DMUL R48, R54, R56 ;  /* 0x0000003836307228 */ /* 0x002fe40000000000 */
[----:B------:R-:W-:Y:S02]  /*23f0*/  DADD R56, R44, R38 ;  /* 0x000000002c387229 */ /* 0x000fe40000000026 */
[----:B------:R-:W-:Y:S02]  /*2400*/  DADD R44, R34, R42 ;  /* 0x00000000222c7229 */ /* 0x000fe4000000002a */
[-C--:B------:R-:W-:Y:S02]  /*2410*/  DFMA R46, R54, R50.reuse, -R46 ;  /* 0x00000032362e722b */ /* 0x080fe4000000082e */
[----:B------:R-:W-:-:S03]  /*2420*/  DFMA R48, R52, R50, R48 ;  /* 0x000000323430722b */ /* 0x000fc60000000030 */
[----:B------:R2:W-:Y:S04]  /*2430*/  STG.E.64 desc[UR36][R28.64+0x3000], R44 ;  /* 0x0030002c1c007986 */ /* 0x0005e8000c101b24 */
[----:B------:R2:W-:Y:S04]  /*2440*/  STG.E.64 desc[UR36][R40.64+0x3000], R56 ;  /* 0x0030003828007986 */ /* 0x0005e8000c101b24 */
[----:B------:R2:W-:Y:S04]  /*2450*/  STG.E.64 desc[UR36][R36.64+0x3000], R46 ;  /* 0x0030002e24007986 */ /* 0x0005e8000c101b24 */
[----:B------:R2:W-:Y:S01]  /*2460*/  STG.E.64 desc[UR36][R32.64+0x3000], R48 ;  /* 0x0030003020007986 */ /* 0x0005e2000c101b24 */
[----:B------:R-:W-:Y:S05]  /*2470*/  @P2 BRA `(.L_x_84) ;  /* 0xfffffff800942947 */ /* 0x000fea000383ffff */
.L_x_81:
[----:B------:R-:W-:Y:S05]  /*2480*/  BSYNC B4 ;  /* 0x0000000000047941 */ /* 0x000fea0003800000 */
.L_x_80:
        /* <DEDUP_REMOVED lines=11> */
.L_x_79:
[----:B------:R-:W-:Y:S05]  /*2540*/  BSYNC B3 ;  /* 0x0000000000037941 */ /* 0x000fea0003800000 */
.L_x_78:
[----:B------:R-:W-:Y:S05]  /*2550*/  BRA `(.L_x_86) ;  /* 0x00000004001c7947 */ /* 0x000fea0003800000 */
.L_x_77:
[----:B01----:R-:W0:Y:S02]  /*2560*/  LDC R33, c[0x0][0x210] ;  /* 0x00008400ff217b82 */ /* 0x003e240000000800 */
[----:B0-----:R-:W-:-:S13]  /*2570*/  ISETP.GE.AND P0, PT, R33, 0x1, PT ;  /* 0x000000012100780c */ /* 0x001fda0003f06270 */
[----:B------:R-:W-:Y:S05]  /*2580*/  @!P0 BRA `(.L_x_86) ;  /* 0x0000000400108947 */ /* 0x000fea0003800000 */
[----:B------:R-:W-:Y:S01]  /*2590*/  ISETP.NE.AND P0, PT, R2, RZ, PT ;  /* 0x000000ff0200720c */ /* 0x000fe20003f05270 */
[----:B------:R-:W-:Y:S01]  /*25a0*/  ULDC UR4, c[0x0][0x210] ;  /* 0x0000840000047ab9 */ /* 0x000fe20000000800 */
[----:B------:R-:W-:Y:S01]  /*25b0*/  IMAD.MOV.U32 R43, RZ, RZ, R3 ;  /* 0x000000ffff2b7224 */ /* 0x000fe200078e0003 */
[----:B------:R-:W-:Y:S01]  /*25c0*/  IADD3 R32, R33, -0x1, RZ ;  /* 0xffffffff21207810 */ /* 0x000fe20007ffe0ff */
[----:B------:R-:W-:-:S09]  /*25d0*/  IMAD.U32 R11, RZ, RZ, UR4 ;  /* 0x00000004ff0b7e24 */ /* 0x000fd2000f8e00ff */
[----:B------:R-:W-:Y:S05]  /*25e0*/  @!P0 BRA `(.L_x_87) ;  /* 0x0000000000808947 */ /* 0x000fea0003800000 */
[----:B------:R-:W2:Y:S01]  /*25f0*/  LDG.E.64 R12, desc[UR36][R20.64] ;  /* 0x00000024140c7981 */ /* 0x000ea2000c1e1b00 */
[----:B------:R-:W0:Y:S01]  /*2600*/  LDC.64 R24, c[0x0][0x260] ;  /* 0x00009800ff187b82 */ /* 0x000e220000000a00 */
[C---:B------:R-:W-:Y:S01]  /*2610*/  IMAD.SHL.U32 R28, R3.reuse, 0x8, RZ ;  /* 0x00000008031c7824 */ /* 0x040fe200078e00ff */
[----:B------:R-:W-:Y:S01]  /*2620*/  ULDC.64 UR4, c[0x0][0x230] ;  /* 0x00008c0000047ab9 */ /* 0x000fe20000000a00 */
[----:B------:R-:W-:-:S03]  /*2630*/  SHF.L.U64.HI R11, R3, 0x3, R4 ;  /* 0x00000003030b7819 */ /* 0x000fc60000010204 */
[----:B------:R-:W-:-:S04]  /*2640*/  IADD3 R26, P0, R28, UR4, RZ ;  /* 0x000000041c1a7c10 */ /* 0x000fc8000ff1e0ff */
[----:B------:R-:W-:Y:S01]  /*2650*/  IADD3.X R27, R11, UR5, RZ, P0, !PT ;  /* 0x000000050b1b7c10 */ /* 0x000fe200087fe4ff */
[----:B------:R-:W-:Y:S01]  /*2660*/  ULDC.64 UR4, c[0x0][0x240] ;  /* 0x0000900000047ab9 */ /* 0x000fe20000000a00 */
[----:B0-----:R-:W-:-:S03]  /*2670*/  IMAD.WIDE R24, R3, 0x8, R24 ;  /* 0x0000000803187825 */ /* 0x001fc600078e0218 */
[----:B--2---:R0:W-:Y:S04]  /*2680*/  STG.E.64 desc[UR36][R26.64], R12 ;  /* 0x0000000c1a007986 */ /* 0x0041e8000c101b24 */
[----:B------:R-:W2:Y:S01]  /*2690*/  LDG.E.64 R14, desc[UR36][R24.64] ;  /* 0x00000024180e7981 */ /* 0x000ea2000c1e1b00 */
[----:B------:R-:W-:Y:S01]  /*26a0*/  IADD3 R28, P0, R28, UR4, RZ ;  /* 0x000000041c1c7c10 */ /* 0x000fe2000ff1e0ff */
[----:B------:R-:W-:-:S03]  /*26b0*/  VIADD R43, R3, 0x200 ;  /* 0x00000200032b7836 */ /* 0x000fc60000000000 */
[----:B------:R-:W-:Y:S01]  /*26c0*/  IADD3.X R29, R11, UR5, RZ, P0, !PT ;  /* 0x000000050b1d7c10 */ /* 0x000fe200087fe4ff */
[----:B------:R-:W-:Y:S01]  /*26d0*/  IMAD.MOV.U32 R11, RZ, RZ, R32 ;  /* 0x000000ffff0b7224 */ /* 0x000fe200078e0020 */
[----:B------:R-:W-:-:S03]  /*26e0*/  ISETP.NE.AND P0, PT, R2, 0x1, PT ;  /* 0x000000010200780c */ /* 0x000fc60003f05270 */
[----:B--2---:R0:W-:Y:S10]  /*26f0*/  STG.E.64 desc[UR36][R28.64], R14 ;  /* 0x0000000e1c007986 */ /* 0x0041f4000c101b24 */
[----:B------:R-:W-:Y:S05]  /*2700*/  @!P0 BRA `(.L_x_87) ;  /* 0x0000000000388947 */ /* 0x000fea0003800000 */
[----:B0-----:R-:W2:Y:S04]  /*2710*/  LDG.E.64 R12, desc[UR36][R20.64+0x1000] ;  /* 0x00100024140c7981 */ /* 0x001ea8000c1e1b00 */
[----:B--2---:R1:W-:Y:S04]  /*2720*/  STG.E.64 desc[UR36][R26.64+0x1000], R12 ;  /* 0x0010000c1a007986 */ /* 0x0043e8000c101b24 */
[----:B------:R-:W2:Y:S01]  /*2730*/  LDG.E.64 R14, desc[UR36][R24.64+0x1000] ;  /* 0x00100024180e7981 */ /* 0x000ea2000c1e1b00 */
[----:B------:R-:W-:Y:S01]  /*2740*/  ISETP.NE.AND P0, PT, R2, 0x2, PT ;  /* 0x000000020200780c */ /* 0x000fe20003f05270 */
[----:B------:R-:W-:Y:S01]  /*2750*/  VIADD R43, R3, 0x400 ;  /* 0x00000400032b7836 */ /* 0x000fe20000000000 */
[----:B------:R-:W-:Y:S01]  /*2760*/  IADD3 R11, R33, -0x2, RZ ;  /* 0xfffffffe210b7810 */ /* 0x000fe20007ffe0ff */
[----:B--2---:R1:W-:Y:S10]  /*2770*/  STG.E.64 desc[UR36][R28.64+0x1000], R14 ;  /* 0x0010000e1c007986 */ /* 0x0043f4000c101b24 */
[----:B------:R-:W-:Y:S05]  /*2780*/  @!P0 BRA `(.L_x_87) ;  /* 0x0000000000188947 */ /* 0x000fea0003800000 */
[----:B-1----:R-:W2:Y:S04]  /*2790*/  LDG.E.64 R12, desc[UR36][R20.64+0x2000] ;  /* 0x00200024140c7981 */ /* 0x002ea8000c1e1b00 */
[----:B--2---:R2:W-:Y:S04]  /*27a0*/  STG.E.64 desc[UR36][R26.64+0x2000], R12 ;  /* 0x0020000c1a007986 */ /* 0x0045e8000c101b24 */
[----:B------:R-:W3:Y:S01]  /*27b0*/  LDG.E.64 R14, desc[UR36][R24.64+0x2000] ;  /* 0x00200024180e7981 */ /* 0x000ee2000c1e1b00 */
[----:B------:R-:W-:Y:S02]  /*27c0*/  IADD3 R11, R33, -0x3, RZ ;  /* 0xfffffffd210b7810 */ /* 0x000fe40007ffe0ff */
[----:B------:R-:W-:Y:S01]  /*27d0*/  IADD3 R43, R3, 0x600, RZ ;  /* 0x00000600032b7810 */ /* 0x000fe20007ffe0ff */
[----:B---3--:R2:W-:Y:S06]  /*27e0*/  STG.E.64 desc[UR36][R28.64+0x2000], R14 ;  /* 0x0020000e1c007986 */ /* 0x0085ec000c101b24 */
.L_x_87:
[----:B------:R-:W-:-:S13]  /*27f0*/  ISETP.GE.U32.AND P0, PT, R32, 0x3, PT ;  /* 0x000000032000780c */ /* 0x000fda0003f06070 */
[----:B------:R-:W-:Y:S05]  /*2800*/  @!P0 BRA `(.L_x_86) ;  /* 0x0000000000708947 */ /* 0x000fea0003800000 */
.L_x_88:
[----:B012---:R-:W0:Y:S08]  /*2810*/  LDC.64 R12, c[0x0][0x258] ;  /* 0x00009600ff0c7b82 */ /* 0x007e300000000a00 */
[----:B---3--:R-:W1:Y:S08]  /*2820*/  LDC.64 R24, c[0x0][0x230] ;  /* 0x00008c00ff187b82 */ /* 0x008e700000000a00 */
        /* <DEDUP_REMOVED lines=26> */
.L_x_86:
[----:B------:R-:W-:Y:S05]  /*29d0*/  BSYNC B2 ;  /* 0x0000000000027941 */ /* 0x000fea0003800000 */
.L_x_76:
[----:B------:R-:W-:Y:S02]  /*29e0*/  IADD3 R10, R10, 0x2, RZ ;  /* 0x000000020a0a7810 */ /* 0x000fe40007ffe0ff */
[----:B------:R-:W-:Y:S02]  /*29f0*/  IADD3 R8, R8, -0x2, RZ ;  /* 0xfffffffe08087810 */ /* 0x000fe40007ffe0ff */
[----:B------:R-:W-:Y:S01]  /*2a00*/  IADD3 R7, R7, 0x2, RZ ;  /* 0x0000000207077810 */ /* 0x000fe20007ffe0ff */
[----:B------:R-:W-:Y:S06]  /*2a10*/  @P1 BRA `(.L_x_89) ;  /* 0xffffffe000481947 */ /* 0x000fec000383ffff */
[----:B------:R-:W-:Y:S05]  /*2a20*/  BSYNC B1 ;  /* 0x0000000000017941 */ /* 0x000fea0003800000 */
.L_x_67:
[----:B0123--:R-:W0:Y:S02]  /*2a30*/  LDC R29, c[0x0][0x21c] ;  /* 0x00008700ff1d7b82 */ /* 0x00fe240000000800 */
        /* <DEDUP_REMOVED lines=8> */
[C---:B------:R-:W-:Y:S01]  /*2ac0*/  IMAD.SHL.U32 R26, R3.reuse, 0x8, RZ ;  /* 0x00000008031a7824 */ /* 0x040fe200078e00ff */
[----:B------:R-:W-:Y:S01]  /*2ad0*/  ULDC.64 UR4, c[0x0][0x230] ;  /* 0x00008c0000047ab9 */ /* 0x000fe20000000a00 */
[----:B------:R-:W-:Y:S01]  /*2ae0*/  SHF.L.U64.HI R4, R3, 0x3, R4 ;  /* 0x0000000303047819 */ /* 0x000fe20000010204 */
[----:B------:R-:W0:Y:S02]  /*2af0*/  LDC.64 R14, c[0x0][0x268] ;  /* 0x00009a00ff0e7b82 */ /* 0x000e240000000a00 */
[----:B------:R-:W-:-:S04]  /*2b00*/  IADD3 R24, P0, R26, UR4, RZ ;  /* 0x000000041a187c10 */ /* 0x000fc8000ff1e0ff */
[----:B------:R-:W-:Y:S01]  /*2b10*/  IADD3.X R25, R4, UR5, RZ, P0, !PT ;  /* 0x0000000504197c10 */ /* 0x000fe200087fe4ff */
[----:B------:R-:W-:Y:S01]  /*2b20*/  ULDC.64 UR4, c[0x0][0x240] ;  /* 0x0000900000047ab9 */ /* 0x000fe20000000a00 */
[----:B------:R-:W1:Y:S03]  /*2b30*/  LDC.64 R20, c[0x0][0x270] ;  /* 0x00009c00ff147b82 */ /* 0x000e660000000a00 */
[----:B------:R-:W2:Y:S01]  /*2b40*/  LDG.E.64 R6, desc[UR36][R24.64] ;  /* 0x0000002418067981 */ /* 0x000ea2000c1e1b00 */
[----:B------:R-:W-:Y:S01]  /*2b50*/  IADD3 R26, P0, R26, UR4, RZ ;  /* 0x000000041a1a7c10 */ /* 0x000fe2000ff1e0ff */
[----:B------:R-:W-:-:S03]  /*2b60*/  ULDC UR4, c[0x0][0x284] ;  /* 0x0000a10000047ab9 */ /* 0x000fc60000000800 */
[----:B------:R-:W-:Y:S01]  /*2b70*/  IADD3.X R27, R4, UR5, RZ, P0, !PT ;  /* 0x00000005041b7c10 */ /* 0x000fe200087fe4ff */
[----:B0-----:R-:W-:-:S05]  /*2b80*/  IMAD.WIDE R8, R5, 0x8, R14 ;  /* 0x0000000805087825 */ /* 0x001fca00078e020e */
[----:B--2---:R0:W-:Y:S04]  /*2b90*/  STG.E.64 desc[UR36][R8.64], R6 ;  /* 0x0000000608007986 */ /* 0x0041e8000c101b24 */
[----:B------:R-:W2:Y:S01]  /*2ba0*/  LDG.E.64 R10, desc[UR36][R26.64] ;  /* 0x000000241a0a7981 */ /* 0x000ea2000c1e1b00 */
[----:B-1----:R-:W-:Y:S01]  /*2bb0*/  IMAD.WIDE R12, R5, 0x8, R20 ;  /* 0x00000008050c7825 */ /* 0x002fe200078e0214 */
[----:B------:R-:W-:-:S03]  /*2bc0*/  ISETP.NE.AND P0, PT, R32, 0x1, PT ;  /* 0x000000012000780c */ /* 0x000fc60003f05270 */
[----:B------:R-:W-:Y:S02]  /*2bd0*/  IMAD R5, R0, UR4, R5 ;  /* 0x0000000400057c24 */ /* 0x000fe4000f8e0205 */
[----:B------:R-:W-:Y:S02]  /*2be0*/  VIADD R37, R3, 0x200 ;  /* 0x0000020003257836 */ /* 0x000fe40000000000 */
[----:B------:R-:W-:Y:S01]  /*2bf0*/  IMAD.MOV.U32 R36, RZ, RZ, R28 ;  /* 0x000000ffff247224 */ /* 0x000fe200078e001c */
[----:B--2---:R0:W-:Y:S05]  /*2c00*/  STG.E.64 desc[UR36][R12.64], R10 ;  /* 0x0000000a0c007986 */ /* 0x0041ea000c101b24 */
[----:B------:R-:W-:Y:S05]  /*2c10*/  @!P0 BRA `(.L_x_90) ;  /* 0x0000000000508947 */ /* 0x000fea0003800000 */
[----:B0-----:R-:W2:Y:S01]  /*2c20*/  LDG.E.64 R6, desc[UR36][R24.64+0x1000] ;  /* 0x0010002418067981 */ /* 0x001ea2000c1e1b00 */
[----:B------:R-:W-:-:S05]  /*2c30*/  IMAD.WIDE R10, R5, 0x8, R14 ;  /* 0x00000008050a7825 */ /* 0x000fca00078e020e */
[----:B--2---:R1:W-:Y:S04]  /*2c40*/  STG.E.64 desc[UR36][R10.64], R6 ;  /* 0x000000060a007986 */ /* 0x0043e8000c101b24 */
        /* <DEDUP_REMOVED lines=14> */
[----:B------:R-:W-:Y:S01]  /*2d30*/  IADD3 R37, R3, 0x600, RZ ;  /* 0x0000060003257810 */ /* 0x000fe20007ffe0ff */
[----:B------:R-:W-:Y:S01]  /*2d40*/  IMAD R5, R0, UR4, R5 ;  /* 0x0000000400057c24 */ /* 0x000fe2000f8e0205 */
[----:B---3--:R2:W-:Y:S06]  /*2d50*/  STG.E.64 desc[UR36][R20.64], R8 ;  /* 0x0000000814007986 */ /* 0x0085ec000c101b24 */
.L_x_90:
[----:B------:R-:W-:-:S13]  /*2d60*/  ISETP.GE.U32.AND P0, PT, R28, 0x3, PT ;  /* 0x000000031c00780c */ /* 0x000fda0003f06070 */
[----:B------:R-:W-:Y:S05]  /*2d70*/  @!P0 BRA `(.L_x_62) ;  /* 0x0000000000988947 */ /* 0x000fea0003800000 */
[----:B------:R-:W-:Y:S02]  /*2d80*/  ULDC UR4, c[0x0][0x284] ;  /* 0x0000a10000047ab9 */ /* 0x000fe40000000800 */
[----:B------:R-:W-:-:S07]  /*2d90*/  IMAD R3, R0, UR4, RZ ;  /* 0x0000000400037c24 */ /* 0x000fce000f8e02ff */
.L_x_91:
[----:B012---:R-:W0:Y:S08]  /*2da0*/  LDC.64 R6, c[0x0][0x230] ;  /* 0x00008c00ff067b82 */ /* 0x007e300000000a00 */
[----:B----4-:R-:W1:Y:S08]  /*2db0*/  LDC.64 R10, c[0x0][0x268] ;  /* 0x00009a00ff0a7b82 */ /* 0x010e700000000a00 */
        /* <DEDUP_REMOVED lines=34> */
.L_x_62:
[----:B------:R-:W-:Y:S05]  /*2fe0*/  BSYNC B0 ;  /* 0x0000000000007941 */ /* 0x000fea0003800000 */
.L_x_61:
[----:B------:R-:W3:Y:S01]  /*2ff0*/  LDC R3, c[0x0][0xc] ;  /* 0x00000300ff037b82 */ /* 0x000ee20000000800 */
[----:B------:R-:W-:-:S04]  /*3000*/  ISETP.GT.U32.AND P0, PT, R30, R18, PT ;  /* 0x000000121e00720c */ /* 0x000fc80003f04070 */
[----:B------:R-:W-:Y:S01]  /*3010*/  ISETP.GT.AND.EX P0, PT, R31, R19, PT, P0 ;  /* 0x000000131f00720c */ /* 0x000fe20003f04300 */
[----:B---3--:R-:W-:-:S04]  /*3020*/  IMAD.WIDE R18, R3, 0x80, R18 ;  /* 0x0000008003127825 */ /* 0x008fc800078e0212 */
[----:B------:R-:W-:-:S04]  /*3030*/  IMAD.WIDE R22, R3, 0x80, R22 ;  /* 0x0000008003167825 */ /* 0x000fc800078e0216 */
[----:B------:R-:W-:-:S04]  /*3040*/  IMAD.WIDE R16, R3, 0x80, R16 ;  /* 0x0000008003107825 */ /* 0x000fc800078e0210 */
[----:B------:R-:W-:Y:S05]  /*3050*/  @P0 BRA `(.L_x_92) ;  /* 0xffffffd000400947 */ /* 0x000fea000383ffff */
[----:B------:R-:W-:Y:S05]  /*3060*/  EXIT ;  /* 0x000000000000794d */ /* 0x000fea0003800000 */
.L_x_93:
        /* <DEDUP_REMOVED lines=9> */
.L_x_262:


//--------------------- .text.nvkernel__ZN25_INTERNAL_4_ft_c_edb84aa710cffts2_negEiiii_F1L819_12 --------------------------
	.section	.text.nvkernel__ZN25_INTERNAL_4_ft_c_edb84aa710cffts2_negEiiii_F1L819_12,"ax",@progbits
	.align	128
        .global         nvkernel__ZN25_INTERNAL_4_ft_c_edb84aa710cffts2_negEiiii_F1L819_12
        .type           nvkernel__ZN25_INTERNAL_4_ft_c_edb84aa710cffts2_negEiiii_F1L819_12,@function
        .size           nvkernel__ZN25_INTERNAL_4_ft_c_edb84aa710cffts2_negEiiii_F1L819_12,(.L_x_263 - nvkernel__ZN25_INTERNAL_4_ft_c_edb84aa710cffts2_negEiiii_F1L819_12)
        .other          nvkernel__ZN25_INTERNAL_4_ft_c_edb84aa710cffts2_negEiiii_F1L819_12,@"STO_CUDA_ENTRY STV_DEFAULT"
nvkernel__ZN25_INTERNAL_4_ft_c_edb84aa710cffts2_negEiiii_F1L819_12:
.text.nvkernel__ZN25_INTERNAL_4_ft_c_edb84aa710cffts2_negEiiii_F1L819_12:
        /* <DEDUP_REMOVED lines=22> */
.L_x_128:
[----:B012---:R-:W0:Y:S01]  /*0160*/  LDC R6, c[0x0][0x220] ;  /* 0x00008800ff067b82 */ /* 0x007e220000000800 */
[----:B------:R-:W-:Y:S01]  /*0170*/  BSSY B6, `(.L_x_94) ;  /* 0x000001f000067945 */ /* 0x000fe20003800000 */
[----:B0-----:R-:W-:-:S04]  /*0180*/  SHF.R.S32.HI R7, RZ, 0x1f, R6 ;  /* 0x0000001fff077819 */ /* 0x001fc80000011406 */
[----:B------:R-:W-:-:S04]  /*0190*/  LOP3.LUT R0, R17, R7, RZ, 0xfc, !PT ;  /* 0x0000000711007212 */ /* 0x000fc800078efcff */
[----:B------:R-:W-:-:S13]  /*01a0*/  ISETP.NE.U32.AND P0, PT, R0, RZ, PT ;  /* 0x000000ff0000720c */ /* 0x000fda0003f05070 */
[----:B---34-:R-:W-:Y:S05]  /*01b0*/  @!P0 BRA `(.L_x_95) ;  /* 0x0000000000208947 */ /* 0x018fea0003800000 */
[----:B------:R-:W-:Y:S01]  /*01c0*/  ULDC UR4, c[0x0][0x220] ;  /* 0x0000880000047ab9 */ /* 0x000fe20000000800 */
[----:B------:R-:W-:Y:S01]  /*01d0*/  IMAD.MOV.U32 R4, RZ, RZ, R16 ;  /* 0x000000ffff047224 */ /* 0x000fe200078e0010 */
[----:B------:R-:W-:Y:S01]  /*01e0*/  MOV R5, R17 ;  /* 0x0000001100057202 */ /* 0x000fe20000000f00 */
[----:B------:R-:W-:Y:S01]  /*01f0*/  IMAD.U32 R6, RZ, RZ, UR4 ;  /* 0x00000004ff067e24 */ /* 0x000fe2000f8e00ff */
[----:B------:R-:W-:Y:S02]  /*0200*/  MOV R20, 32@lo((nvkernel__ZN25_INTERNAL_4_ft_c_edb84aa710cffts2_negEiiii_F1L819_12 + .L_x_2@srel)) ;  /* 0x0000000000147802 */ /* 0x000fe40000000f00 */
[----:B------:R-:W-:-:S07]  /*0210*/  MOV R21, 32@hi((nvkernel__ZN25_INTERNAL_4_ft_c_edb84aa710cffts2_negEiiii_F1L819_12 + .L_x_2@srel)) ;  /* 0x0000000000157802 */ /* 0x000fce0000000f00 */
[----:B------:R-:W-:Y:S05]  /*0220*/  CALL.ABS.NOINC `(__cuda_sm20_div_s64) ;  /* 0x0000000000007943 */ /* 0x000fea0003c00000 */
.L_x_2:
[----:B------:R-:W-:Y:S05]  /*0230*/  BRA `(.L_x_96) ;  /* 0x0000000000487947 */ /* 0x000fea0003800000 */
.L_x_95:
        /* <DEDUP_REMOVED lines=18> */
.L_x_96:
[----:B------:R-:W-:Y:S05]  /*0360*/  BSYNC B6 ;  /* 0x0000000000067941 */ /* 0x000fea0003800000 */
.L_x_94:
[----:B------:R-:W0:Y:S01]  /*0370*/  S2R R3, SR_TID.X ;  /* 0x0000000000037919 */ /* 0x000e220000002100 */
[----:B------:R-:W1:Y:S01]  /*0380*/  S2UR UR4, SR_CTAID.X ;  /* 0x00000000000479c3 */ /* 0x000e620000002500 */
[----:B------:R-:W-:Y:S01]  /*0390*/  ISETP.GE.U32.AND P0, PT, R16, R30, PT ;  /* 0x0000001e1000720c */ /* 0x000fe20003f06070 */
[----:B------:R-:W-:Y:S01]  /*03a0*/  BSSY B0, `(.L_x_97) ;  /* 0x00002d4000007945 */ /* 0x000fe20003800000 */
[----:B------:R-:W-:Y:S02]  /*03b0*/  IADD3 R6, -R4, RZ, RZ ;  /* 0x000000ff04067210 */ /* 0x000fe40007ffe1ff */
[----:B------:R-:W-:-:S03]  /*03c0*/  ISETP.GE.AND.EX P0, PT, R17, R31, PT, P0 ;  /* 0x0000001f1100720c */ /* 0x000fc60003f06300 */
[----:B------:R-:W2:Y:S01]  /*03d0*/  LDC R7, c[0x0][0x270] ;  /* 0x00009c00ff077b82 */ /* 0x000ea20000000800 */
[----:B-1----:R-:W-:-:S06]  /*03e0*/  USHF.L.U32 UR4, UR4, 0x7, URZ ;  /* 0x0000000704047899 */ /* 0x002fcc000800063f */
[----:B0-----:R-:W-:Y:S01]  /*03f0*/  IADD3 R3, R22, UR4, R3 ;  /* 0x0000000416037c10 */ /* 0x001fe2000fffe003 */
[----:B------:R-:W-:Y:S01]  /*0400*/  ULDC UR4, c[0x0][0x220] ;  /* 0x0000880000047ab9 */ /* 0x000fe20000000800 */
[----:B--2---:R-:W-:-:S03]  /*0410*/  IADD3 R0, R7, 0x1, RZ ;  /* 0x0000000107007810 */ /* 0x004fc60007ffe0ff */
[----:B------:R-:W-:Y:S01]  /*0420*/  IMAD R5, R6, UR4, R3 ;  /* 0x0000000406057c24 */ /* 0x000fe2000f8e0203 */
[----:B------:R-:W-:Y:S02]  /*0430*/  ULDC UR4, c[0x0][0x268] ;  /* 0x00009a0000047ab9 */ /* 0x000fe40000000800 */
[----:B------:R-:W-:Y:S02]  /*0440*/  IMAD R3, R0, UR4, RZ ;  /* 0x0000000400037c24 */ /* 0x000fe4000f8e02ff */
[----:B------:R-:W-:Y:S02]  /*0450*/  LEA R0, R4, R5, 0x12 ;  /* 0x0000000504007211 */ /* 0x000fe400078e90ff */
        /* <DEDUP_REMOVED lines=14> */
[----:B------:R-:W2:Y:S01]  /*0540*/  LDC.64 R26, c[0x0][0x238] ;  /* 0x00008e00ff1a7b82 */ /* 0x000ea20000000a00 */
[----:B0-----:R-:W-:-:S07]  /*0550*/  IMAD.WIDE R4, R3, 0x8, R20 ;  /* 0x0000000803047825 */ /* 0x001fce00078e0214 */
[----:B------:R-:W0:Y:S01]  /*0560*/  LDC.64 R28, c[0x0][0x240] ;  /* 0x00009000ff1c7b82 */ /* 0x000e220000000a00 */
[----:B------:R-:W3:Y:S01]  /*0570*/  LDG.E.64 R8, desc[UR36][R4.64] ;  /* 0x0000002404087981 */ /* 0x000ee2000c1e1b00 */
[----:B-1----:R-:W-:-:S04]  /*0580*/  IMAD.WIDE R10, R0, 0x8, R24 ;  /* 0x00000008000a7825 */ /* 0x002fc800078e0218 */
[C---:B--2---:R-:W-:Y:S01]  /*0590*/  IMAD.WIDE R12, R3.reuse, 0x8, R26 ;  /* 0x00000008030c7825 */ /* 0x044fe200078e021a */
[----:B---3--:R1:W-:Y:S05]  /*05a0*/  STG.E.64 desc[UR36][R10.64], R8 ;  /* 0x000000080a007986 */ /* 0x0083ea000c101b24 */
[----:B------:R-:W2:Y:S01]  /*05b0*/  LDG.E.64 R12, desc[UR36][R12.64] ;  /* 0x000000240c0c7981 */ /* 0x000ea2000c1e1b00 */
[----:B0-----:R-:W-:Y:S01]  /*05c0*/  IMAD.WIDE R14, R0, 0x8, R28 ;  /* 0x00000008000e7825 */ /* 0x001fe200078e021c */
[----:B------:R-:W-:Y:S02]  /*05d0*/  ISETP.NE.AND P0, PT, R34, 0x1, PT ;  /* 0x000000012200780c */ /* 0x000fe40003f05270 */
[----:B------:R-:W-:-:S02]  /*05e0*/  IADD3.X R4, R3, R7, RZ, PT, !PT ;  /* 0x0000000703047210 */ /* 0x000fc40003ffe4ff */
[----:B------:R-:W-:Y:S02]  /*05f0*/  IADD3 R5, R0, 0x200, RZ ;  /* 0x0000020000057810 */ /* 0x000fe40007ffe0ff */
[----:B------:R-:W-:Y:S01]  /*0600*/  MOV R6, R32 ;  /* 0x0000002000067202 */ /* 0x000fe20000000f00 */
[----:B--2---:R1:W-:Y:S06]  /*0610*/  STG.E.64 desc[UR36][R14.64], R12 ;  /* 0x0000000c0e007986 */ /* 0x0043ec000c101b24 */
[----:B------:R-:W-:Y:S05]  /*0620*/  @!P0 BRA `(.L_x_100) ;  /* 0x0000000000608947 */ /* 0x000fea0003800000 */
[----:B-1----:R-:W-:-:S06]  /*0630*/  IMAD.WIDE R8, R4, 0x8, R20 ;  /* 0x0000000804087825 */ /* 0x002fcc00078e0214 */
[----:B------:R-:W2:Y:S01]  /*0640*/  LDG.E.64 R8, desc[UR36][R8.64] ;  /* 0x0000002408087981 */ /* 0x000ea2000c1e1b00 */
[----:B------:R-:W-:-:S04]  /*0650*/  IMAD.WIDE R10, R5, 0x8, R24 ;  /* 0x00000008050a7825 */ /* 0x000fc800078e0218 */
[----:B------:R-:W-:Y:S01]  /*0660*/  IMAD.WIDE R12, R4, 0x8, R26 ;  /* 0x00000008040c7825 */ /* 0x000fe200078e021a */
[----:B--2---:R0:W-:Y:S05]  /*0670*/  STG.E.64 desc[UR36][R10.64], R8 ;  /* 0x000000080a007986 */ /* 0x0041ea000c101b24 */
[----:B------:R-:W2:Y:S01]  /*0680*/  LDG.E.64 R12, desc[UR36][R12.64] ;  /* 0x000000240c0c7981 */ /* 0x000ea2000c1e1b00 */
[----:B------:R-:W-:Y:S01]  /*0690*/  IMAD.WIDE R14, R5, 0x8, R28 ;  /* 0x00000008050e7825 */ /* 0x000fe200078e021c */
[----:B------:R-:W-:Y:S02]  /*06a0*/  ISETP.NE.AND P0, PT, R34, 0x2, PT ;  /* 0x000000022200780c */ /* 0x000fe40003f05270 */
[----:B------:R-:W-:-:S02]  /*06b0*/  IADD3 R6, R33, -0x2, RZ ;  /* 0xfffffffe21067810 */ /* 0x000fc40007ffe0ff */
[----:B------:R-:W-:Y:S02]  /*06c0*/  IADD3.X R4, R4, R7, RZ, PT, !PT ;  /* 0x0000000704047210 */ /* 0x000fe40003ffe4ff */
[----:B------:R-:W-:Y:S01]  /*06d0*/  IADD3 R5, R0, 0x400, RZ ;  /* 0x0000040000057810 */ /* 0x000fe20007ffe0ff */
[----:B--2---:R0:W-:Y:S06]  /*06e0*/  STG.E.64 desc[UR36][R14.64], R12 ;  /* 0x0000000c0e007986 */ /* 0x0041ec000c101b24 */
[----:B------:R-:W-:Y:S05]  /*06f0*/  @!P0 BRA `(.L_x_100) ;  /* 0x00000000002c8947 */ /* 0x000fea0003800000 */
[----:B0-----:R-:W-:-:S06]  /*0700*/  IMAD.WIDE R8, R4, 0x8, R20 ;  /* 0x0000000804087825 */ /* 0x001fcc00078e0214 */
[----:B------:R-:W2:Y:S01]  /*0710*/  LDG.E.64 R8, desc[UR36][R8.64] ;  /* 0x0000002408087981 */ /* 0x000ea2000c1e1b00 */
[----:B------:R-:W-:-:S04]  /*0720*/  IMAD.WIDE R24, R5, 0x8, R24 ;  /* 0x0000000805187825 */ /* 0x000fc800078e0218 */
[C---:B------:R-:W-:Y:S01]  /*0730*/  IMAD.WIDE R10, R4.reuse, 0x8, R26 ;  /* 0x00000008040a7825 */ /* 0x040fe200078e021a */
[----:B--2---:R2:W-:Y:S05]  /*0740*/  STG.E.64 desc[UR36][R24.64], R8 ;  /* 0x0000000818007986 */ /* 0x0045ea000c101b24 */
[----:B------:R-:W3:Y:S01]  /*0750*/  LDG.E.64 R10, desc[UR36][R10.64] ;  /* 0x000000240a0a7981 */ /* 0x000ee2000c1e1b00 */
[----:B------:R-:W-:Y:S01]  /*0760*/  IMAD.WIDE R28, R5, 0x8, R28 ;  /* 0x00000008051c7825 */ /* 0x000fe200078e021c */
[----:B------:R-:W-:Y:S02]  /*0770*/  IADD3 R6, R33, -0x3, RZ ;  /* 0xfffffffd21067810 */ /* 0x000fe40007ffe0ff */
[----:B------:R-:W-:-:S02]  /*0780*/  IADD3.X R4, R4, R7, RZ, PT, !PT ;  /* 0x0000000704047210 */ /* 0x000fc40003ffe4ff */
[----:B------:R-:W-:Y:S01]  /*0790*/  IADD3 R5, R0, 0x600, RZ ;  /* 0x0000060000057810 */ /* 0x000fe20007ffe0ff */
[----:B---3--:R2:W-:Y:S06]  /*07a0*/  STG.E.64 desc[UR36][R28.64], R10 ;  /* 0x0000000a1c007986 */ /* 0x0085ec000c101b24 */
.L_x_100:
[----:B------:R-:W-:Y:S01]  /*07b0*/  ISETP.GE.U32.AND P0, PT, R32, 0x3, PT ;  /* 0x000000032000780c */ /* 0x000fe20003f06070 */
[----:B------:R-:W-:-:S12]  /*07c0*/  BSSY B1, `(.L_x_99) ;  /* 0x000002f000017945 */ /* 0x000fd80003800000 */
[----:B------:R-:W-:Y:S05]  /*07d0*/  @!P0 BRA `(.L_x_101) ;  /* 0x0000000000b48947 */ /* 0x000fea0003800000 */
[----:B012---:R-:W0:Y:S01]  /*07e0*/  LDC.64 R8, c[0x0][0x230] ;  /* 0x00008c00ff087b82 */ /* 0x007e220000000a00 */
[----:B------:R-:W-:Y:S01]  /*07f0*/  HFMA2.MMA R20, -RZ, RZ, 0, 4.76837158203125e-07 ;  /* 0x00000008ff147435 */ /* 0x000fe200000001ff */
[----:B------:R-:W-:-:S06]  /*0800*/  MOV R21, 0x0 ;  /* 0x0000000000157802 */ /* 0x000fcc0000000f00 */
[----:B------:R-:W1:Y:S03]  /*0810*/  LDC.64 R10, c[0x0][0x240] ;  /* 0x00009000ff0a7b82 */ /* 0x000e660000000a00 */
[C---:B------:R-:W-:Y:S01]  /*0820*/  IMAD.WIDE R20, R7.reuse, 0x8, R20 ;  /* 0x0000000807147825 */ /* 0x040fe200078e0214 */
[----:B------:R-:W-:-:S04]  /*0830*/  LEA R7, R7, 0x4, 0x2 ;  /* 0x0000000407077811 */ /* 0x000fc800078e10ff */
[----:B------:R-:W2:Y:S08]  /*0840*/  LDC.64 R12, c[0x0][0x228] ;  /* 0x00008a00ff0c7b82 */ /* 0x000eb00000000a00 */
[----:B------:R-:W3:Y:S02]  /*0850*/  LDC.64 R14, c[0x0][0x238] ;  /* 0x00008e00ff0e7b82 */ /* 0x000ee40000000a00 */
.L_x_102:
[----:B--2-4-:R-:W-:-:S05]  /*0860*/  IMAD.WIDE R24, R4, 0x8, R12 ;  /* 0x0000000804187825 */ /* 0x014fca00078e020c */
[----:B------:R-:W2:Y:S01]  /*0870*/  LDG.E.64 R26, desc[UR36][R24.64] ;  /* 0x00000024181a7981 */ /* 0x000ea2000c1e1b00 */
[----:B0-----:R-:W-:-:S04]  /*0880*/  IMAD.WIDE R28, R5, 0x8, R8 ;  /* 0x00000008051c7825 */ /* 0x001fc800078e0208 */
[----:B---3--:R-:W-:Y:S01]  /*0890*/  IMAD.WIDE R32, R4, 0x8, R14 ;  /* 0x0000000804207825 */ /* 0x008fe200078e020e */
[----:B------:R-:W-:Y:S01]  /*08a0*/  IADD3 R40, P0, R20, R24, RZ ;  /* 0x0000001814287210 */ /* 0x000fe20007f1e0ff */
[----:B--2---:R0:W-:Y:S04]  /*08b0*/  STG.E.64 desc[UR36][R28.64], R26 ;  /* 0x0000001a1c007986 */ /* 0x0041e8000c101b24 */
[----:B------:R-:W2:Y:S01]  /*08c0*/  LDG.E.64 R34, desc[UR36][R32.64] ;  /* 0x0000002420227981 */ /* 0x000ea2000c1e1b00 */
[----:B-1----:R-:W-:-:S04]  /*08d0*/  IMAD.WIDE R36, R5, 0x8, R10 ;  /* 0x0000000805247825 */ /* 0x002fc800078e020a */
[C---:B------:R-:W-:Y:S01]  /*08e0*/  IMAD.X R41, R21.reuse, 0x1, R25, P0 ;  /* 0x0000000115297824 */ /* 0x040fe200000e0619 */
[C---:B------:R-:W-:Y:S01]  /*08f0*/  IADD3 R42, P0, R20.reuse, R32, RZ ;  /* 0x00000020142a7210 */ /* 0x040fe20007f1e0ff */
[----:B--2---:R1:W-:Y:S04]  /*0900*/  STG.E.64 desc[UR36][R36.64], R34 ;  /* 0x0000002224007986 */ /* 0x0043e8000c101b24 */
[----:B------:R-:W2:Y:S01]  /*0910*/  LDG.E.64 R38, desc[UR36][R40.64] ;  /* 0x0000002428267981 */ /* 0x000ea2000c1e1b00 */
[C---:B------:R-:W-:Y:S01]  /*0920*/  IMAD.X R43, R21.reuse, 0x1, R33, P0 ;  /* 0x00000001152b7824 */ /* 0x040fe200000e0621 */
[----:B------:R-:W-:Y:S02]  /*0930*/  IADD3 R44, P0, R20, R40, RZ ;  /* 0x00000028142c7210 */ /* 0x000fe40007f1e0ff */
[----:B--2---:R2:W-:Y:S04]  /*0940*/  STG.E.64 desc[UR36][R28.64+0x1000], R38 ;  /* 0x001000261c007986 */ /* 0x0045e8000c101b24 */
[----:B------:R-:W3:Y:S01]  /*0950*/  LDG.E.64 R24, desc[UR36][R42.64] ;  /* 0x000000242a187981 */ /* 0x000ee2000c1e1b00 */
[----:B------:R-:W-:-:S02]  /*0960*/  IADD3.X R45, R21, R41, RZ, P0, !PT ;  /* 0x00000029152d7210 */ /* 0x000fc400007fe4ff */
[C---:B------:R-:W-:Y:S01]  /*0970*/  IADD3 R46, P0, R20.reuse, R42, RZ ;  /* 0x0000002a142e7210 */ /* 0x040fe20007f1e0ff */
[----:B---3--:R3:W-:Y:S04]  /*0980*/  STG.E.64 desc[UR36][R36.64+0x1000], R24 ;  /* 0x0010001824007986 */ /* 0x0087e8000c101b24 */
[----:B0-----:R-:W4:Y:S01]  /*0990*/  LDG.E.64 R26, desc[UR36][R44.64] ;  /* 0x000000242c1a7981 */ /* 0x001f22000c1e1b00 */
[C---:B------:R-:W-:Y:S01]  /*09a0*/  IMAD.X R47, R21.reuse, 0x1, R43, P0 ;  /* 0x00000001152f7824 */ /* 0x040fe200000e062b */
[----:B-1----:R-:W-:Y:S02]  /*09b0*/  IADD3 R34, P0, R20, R44, RZ ;  /* 0x0000002c14227210 */ /* 0x002fe40007f1e0ff */
[----:B----4-:R4:W-:Y:S04]  /*09c0*/  STG.E.64 desc[UR36][R28.64+0x2000], R26 ;  /* 0x0020001a1c007986 */ /* 0x0109e8000c101b24 */
[----:B------:R-:W5:Y:S01]  /*09d0*/  LDG.E.64 R32, desc[UR36][R46.64] ;  /* 0x000000242e207981 */ /* 0x000f62000c1e1b00 */
[----:B------:R-:W-:-:S02]  /*09e0*/  IADD3.X R35, R21, R45, RZ, P0, !PT ;  /* 0x0000002d15237210 */ /* 0x000fc400007fe4ff */
[----:B--2---:R-:W-:Y:S01]  /*09f0*/  IADD3 R38, P0, R20, R46, RZ ;  /* 0x0000002e14267210 */ /* 0x004fe20007f1e0ff */
[----:B-----5:R4:W-:Y:S04]  /*0a00*/  STG.E.64 desc[UR36][R36.64+0x2000], R32 ;  /* 0x0020002024007986 */ /* 0x0209e8000c101b24 */
[----:B------:R-:W2:Y:S01]  /*0a10*/  LDG.E.64 R34, desc[UR36][R34.64] ;  /* 0x0000002422227981 */ /* 0x000ea2000c1e1b00 */
[----:B------:R-:W-:-:S03]  /*0a20*/  IMAD.X R39, R21, 0x1, R47, P0 ;  /* 0x0000000115277824 */ /* 0x000fc600000e062f */
[----:B--2---:R4:W-:Y:S04]  /*0a30*/  STG.E.64 desc[UR36][R28.64+0x3000], R34 ;  /* 0x003000221c007986 */ /* 0x0049e8000c101b24 */
[----:B---3--:R-:W2:Y:S01]  /*0a40*/  LDG.E.64 R24, desc[UR36][R38.64] ;  /* 0x0000002426187981 */ /* 0x008ea2000c1e1b00 */
[----:B------:R-:W-:Y:S01]  /*0a50*/  IADD3 R6, R6, -0x4, RZ ;  /* 0xfffffffc06067810 */ /* 0x000fe20007ffe0ff */
[----:B------:R-:W-:Y:S01]  /*0a60*/  IMAD.IADD R4, R7, 0x1, R4 ;  /* 0x0000000107047824 */ /* 0x000fe200078e0204 */
[----:B------:R-:W-:Y:S02]  /*0a70*/  IADD3 R5, R5, 0x800, RZ ;  /* 0x0000080005057810 */ /* 0x000fe40007ffe0ff */
[----:B------:R-:W-:Y:S01]  /*0a80*/  ISETP.GT.AND P0, PT, R6, RZ, PT ;  /* 0x000000ff0600720c */ /* 0x000fe20003f04270 */
[----:B--2---:R4:W-:-:S12]  /*0a90*/  STG.E.64 desc[UR36][R36.64+0x3000], R24 ;  /* 0x0030001824007986 */ /* 0x0049d8000c101b24 */
[----:B------:R-:W-:Y:S05]  /*0aa0*/  @P0 BRA `(.L_x_102) ;  /* 0xfffffffc006c0947 */ /* 0x000fea000383ffff */
.L_x_101:
[----:B------:R-:W-:Y:S05]  /*0ab0*/  BSYNC B1 ;  /* 0x0000000000017941 */ /* 0x000fea0003800000 */
.L_x_99:
[----:B------:R-:W3:Y:S02]  /*0ac0*/  LDC R4, c[0x0][0x218] ;  /* 0x00008600ff047b82 */ /* 0x000ee40000000800 */
[----:B---3--:R-:W-:-:S13]  /*0ad0*/  ISETP.GE.AND P0, PT, R4, 0x1, PT ;  /* 0x000000010400780c */ /* 0x008fda0003f06270 */
[----:B------:R-:W-:Y:S05]  /*0ae0*/  @!P0 BRA `(.L_x_103) ;  /* 0x0000001c00ec8947 */ /* 0x000fea0003800000 */
[----:B01----:R-:W0:Y:S01]  /*0af0*/  LDC.64 R12, c[0x0][0x258] ;  /* 0x00009600ff0c7b82 */ /* 0x003e220000000a00 */
        /* <DEDUP_REMOVED lines=9> */
[----:B--2---:R-:W-:-:S02]  /*0b90*/  IMAD.U32 R8, RZ, RZ, UR4 ;  /* 0x00000004ff087e24 */ /* 0x004fc4000f8e00ff */
[----:B0-----:R-:W-:-:S07]  /*0ba0*/  IMAD.WIDE R12, R0, 0x8, R12 ;  /* 0x00000008000c7825 */ /* 0x001fce00078e020c */
.L_x_125:
        /* <DEDUP_REMOVED lines=11> */
[--C-:B------:R-:W-:Y:S01]  /*0c60*/  IMAD.MOV.U32 R60, RZ, RZ, R0.reuse ;  /* 0x000000ffff3c7224 */ /* 0x100fe200078e0000 */
[----:B------:R-:W-:Y:S01]  /*0c70*/  MOV R61, R4 ;  /* 0x00000004003d7202 */ /* 0x000fe20000000f00 */
[----:B------:R-:W-:Y:S01]  /*0c80*/  IMAD.MOV.U32 R62, RZ, RZ, R0 ;  /* 0x000000ffff3e7224 */ /* 0x000fe200078e0000 */
[C---:B------:R-:W-:Y:S01]  /*0c90*/  LEA R63, R9.reuse, R0, 0x9 ;  /* 0x00000000093f7211 */ /* 0x040fe200078e48ff */
[----:B------:R-:W-:Y:S02]  /*0ca0*/  VIADD R14, R9, 0xffffffff ;  /* 0xffffffff090e7836 */ /* 0x000fe40000000000 */
[----:B------:R-:W-:-:S03]  /*0cb0*/  IMAD.MOV.U32 R64, RZ, RZ, R11 ;  /* 0x000000ffff407224 */ /* 0x000fc600078e000b */
[----:B------:R-:W-:-:S04]  /*0cc0*/  ISETP.GE.AND P0, PT, R14, RZ, PT ;  /* 0x000000ff0e00720c */ /* 0x000fc80003f06270 */
[----:B------:R-:W-:-:S13]  /*0cd0*/  ISETP.LT.OR P0, PT, R9, 0x1, !P0 ;  /* 0x000000010900780c */ /* 0x000fda0004701670 */
.L_x_111:
[----:B------:R-:W-:Y:S04]  /*0ce0*/  BSSY B3, `(.L_x_106) ;  /* 0x00000bd000037945 */ /* 0x000fe80003800000 */
[----:B-12---:R-:W-:Y:S05]  /*0cf0*/  @P0 BRA `(.L_x_107) ;  /* 0x0000000800ec0947 */ /* 0x006fea0003800000 */
[----:B------:R-:W0:Y:S01]  /*0d00*/  LDC.64 R14, c[0x0][0x248] ;  /* 0x00009200ff0e7b82 */ /* 0x000e220000000a00 */
[----:B----4-:R-:W-:Y:S01]  /*0d10*/  IMAD.MOV.U32 R24, RZ, RZ, 0x1 ;  /* 0x00000001ff187424 */ /* 0x010fe200078e00ff */
        /* <DEDUP_REMOVED lines=35> */
[----:B------:R-:W-:Y:S02]  /*0f50*/  DMUL R32, R32, R50 ;  /* 0x0000003220207228 */ /* 0x000fe40000000000 */
[----:B------:R-:W-:-:S04]  /*0f60*/  DADD R44, R52, R44 ;  /* 0x00000000342c7229 */ /* 0x000fc8000000002c */
[----:B---3--:R-:W-:Y:S02]  /*0f70*/  DFMA R46, R48, R50, R46 ;  /* 0x00000032302e722b */ /* 0x008fe4000000002e */
[----:B------:R-:W-:Y:S02]  /*0f80*/  DADD R42, R54, R42 ;  /* 0x00000000362a7229 */ /* 0x000fe4000000002a */
        /* <DEDUP_REMOVED lines=26> */
[----:B------:R-:W-:Y:S04]  /*1130*/  STG.E.64 desc[UR36][R28.64+0x1000], R50 ;  /* 0x001000321c007986 */ /* 0x000fe8000c101b24 */
[----:B------:R-:W-:Y:S04]  /*1140*/  STG.E.64 desc[UR36][R32.64+0x1000], R54 ;  /* 0x0010003620007986 */ /* 0x000fe8000c101b24 */
        /* <DEDUP_REMOVED lines=14> */
[----:B---3--:R-:W-:-:S06]  /*1230*/  DADD R46, -R24, R40 ;  /* 0x00000000182e7229 */ /* 0x008fcc0000000128 */
[C---:B----4-:R-:W-:Y:S02]  /*1240*/  DMUL R48, R56.reuse, R42 ;  /* 0x0000002a38307228 */ /* 0x050fe40000000000 */
[-C--:B0-----:R-:W-:Y:S02]  /*1250*/  DMUL R44, R56, R46.reuse ;  /* 0x0000002e382c7228 */ /* 0x081fe40000000000 */
[----:B------:R-:W-:Y:S02]  /*1260*/  DADD R50, R38, R26 ;  /* 0x0000000026327229 */ /* 0x000fe4000000001a */
[----:B------:R-:W-:Y:S02]  /*1270*/  DADD R38, R24, R40 ;  /* 0x0000000018267229 */ /* 0x000fe40000000028 */
[C---:B-----5:R-:W-:Y:S02]  /*1280*/  DFMA R48, R52.reuse, R46, R48 ;  /* 0x0000002e3430722b */ /* 0x060fe40000000030 */
[----:B------:R-:W-:-:S03]  /*1290*/  DFMA R44, R52, R42, -R44 ;  /* 0x0000002a342c722b */ /* 0x000fc6000000082c */
[----:B------:R1:W-:Y:S04]  /*12a0*/  STG.E.64 desc[UR36][R28.64+0x2000], R38 ;  /* 0x002000261c007986 */ /* 0x0003e8000c101b24 */
[----:B------:R1:W-:Y:S04]  /*12b0*/  STG.E.64 desc[UR36][R32.64+0x2000], R50 ;  /* 0x0020003220007986 */ /* 0x0003e8000c101b24 */
[----:B------:R1:W-:Y:S04]  /*12c0*/  STG.E.64 desc[UR36][R34.64+0x2000], R48 ;  /* 0x0020003022007986 */ /* 0x0003e8000c101b24 */
[----:B------:R1:W-:Y:S02]  /*12d0*/  STG.E.64 desc[UR36][R36.64+0x2000], R44 ;  /* 0x0020002c24007986 */ /* 0x0003e4000c101b24 */
.L_x_109:
[----:B------:R-:W-:Y:S05]  /*12e0*/  BSYNC B4 ;  /* 0x0000000000047941 */ /* 0x000fea0003800000 */
.L_x_108:
[----:B------:R-:W-:Y:S05]  /*12f0*/  @!P2 BRA `(.L_x_107) ;  /* 0x00000004006ca947 */ /* 0x000fea0003800000 */
.L_x_110:
[----:B-1----:R-:W0:Y:S01]  /*1300*/  LDC.64 R28, c[0x0][0x240] ;  /* 0x00009000ff1c7b82 */ /* 0x002e220000000a00 */
[----:B--2---:R-:W2:Y:S04]  /*1310*/  LDG.E.64 R34, desc[UR36][R20.64] ;  /* 0x0000002414227981 */ /* 0x004ea8000c1e1b00 */
        /* <DEDUP_REMOVED lines=22> */
[----:B------:R-:W-:Y:S03]  /*1480*/  STG.E.64 desc[UR36][R34.64], R48 ;  /* 0x0000003022007986 */ /* 0x000fe6000c101b24 */
[C---:B------:R-:W-:Y:S01]  /*1490*/  IMAD.WIDE R38, R67.reuse, 0x8, R38 ;  /* 0x0000000843267825 */ /* 0x040fe200078e0226 */
[----:B------:R-:W-:Y:S03]  /*14a0*/  STG.E.64 desc[UR36][R36.64], R44 ;  /* 0x0000002c24007986 */ /* 0x000fe6000c101b24 */
[----:B------:R-:W-:Y:S01]  /*14b0*/  IMAD.WIDE R40, R67, 0x8, R40 ;  /* 0x0000000843287825 */ /* 0x000fe200078e0228 */
[----:B------:R0:W-:Y:S04]  /*14c0*/  STG.E.64 desc[UR36][R38.64], R42 ;  /* 0x0000002a26007986 */ /* 0x0001e8000c101b24 */
[----:B------:R1:W-:Y:S04]  /*14d0*/  STG.E.64 desc[UR36][R40.64], R46 ;  /* 0x0000002e28007986 */ /* 0x0003e8000c101b24 */
[----:B------:R-:W1:Y:S04]  /*14e0*/  LDG.E.64 R56, desc[UR36][R26.64+0x1000] ;  /* 0x001000241a387981 */ /* 0x000e68000c1e1b00 */
[----:B------:R-:W1:Y:S04]  /*14f0*/  LDG.E.64 R54, desc[UR36][R28.64+0x1000] ;  /* 0x001000241c367981 */ /* 0x000e68000c1e1b00 */
[----:B------:R-:W2:Y:S04]  /*1500*/  LDG.E.64 R52, desc[UR36][R24.64+0x1000] ;  /* 0x0010002418347981 */ /* 0x000ea8000c1e1b00 */
[----:B------:R-:W2:Y:S04]  /*1510*/  LDG.E.64 R50, desc[UR36][R32.64+0x1000] ;  /* 0x0010002420327981 */ /* 0x000ea8000c1e1b00 */
[----:B0-----:R-:W3:Y:S04]  /*1520*/  LDG.E.64 R42, desc[UR36][R20.64] ;  /* 0x00000024142a7981 */ /* 0x001ee8000c1e1b00 */
[----:B------:R-:W4:Y:S01]  /*1530*/  LDG.E.64 R58, desc[UR36][R14.64] ;  /* 0x000000240e3a7981 */ /* 0x000f22000c1e1b00 */
[----:B-1----:R-:W-:-:S02]  /*1540*/  DADD R46, R56, -R54 ;  /* 0x00000000382e7229 */ /* 0x002fc40000000836 */
[----:B--2---:R-:W-:-:S06]  /*1550*/  DADD R48, -R52, R50 ;  /* 0x0000000034307229 */ /* 0x004fcc0000000132 */
[C---:B---3--:R-:W-:Y:S02]  /*1560*/  DMUL R44, R42.reuse, R46 ;  /* 0x0000002e2a2c7228 */ /* 0x048fe40000000000 */
[-C--:B------:R-:W-:Y:S02]  /*1570*/  DMUL R42, R42, R48.reuse ;  /* 0x000000302a2a7228 */ /* 0x080fe40000000000 */
[----:B------:R-:W-:Y:S02]  /*1580*/  DADD R50, R52, R50 ;  /* 0x0000000034327229 */ /* 0x000fe40000000032 */
[----:B------:R-:W-:Y:S02]  /*1590*/  DADD R56, R56, R54 ;  /* 0x0000000038387229 */ /* 0x000fe40000000036 */
[C---:B----4-:R-:W-:Y:S02]  /*15a0*/  DFMA R44, R58.reuse, R48, R44 ;  /* 0x000000303a2c722b */ /* 0x050fe4000000002c */
[----:B------:R-:W-:Y:S01]  /*15b0*/  DFMA R42, R58, R46, -R42 ;  /* 0x0000002e3a2a722b */ /* 0x000fe2000000082a */
[----:B------:R-:W-:Y:S04]  /*15c0*/  STG.E.64 desc[UR36][R34.64+0x1000], R50 ;  /* 0x0010003222007986 */ /* 0x000fe8000c101b24 */
[----:B------:R-:W-:Y:S04]  /*15d0*/  STG.E.64 desc[UR36][R36.64+0x1000], R56 ;  /* 0x0010003824007986 */ /* 0x000fe8000c101b24 */
[----:B------:R0:W-:Y:S04]  /*15e0*/  STG.E.64 desc[UR36][R38.64+0x1000], R44 ;  /* 0x0010002c26007986 */ /* 0x0001e8000c101b24 */
[----:B------:R1:W-:Y:S04]  /*15f0*/  STG.E.64 desc[UR36][R40.64+0x1000], R42 ;  /* 0x0010002a28007986 */ /* 0x0003e8000c101b24 */
[----:B------:R-:W2:Y:S04]  /*1600*/  LDG.E.64 R46, desc[UR36][R28.64+0x2000] ;  /* 0x002000241c2e7981 */ /* 0x000ea8000c1e1b00 */
[----:B------:R-:W3:Y:S04]  /*1610*/  LDG.E.64 R48, desc[UR36][R32.64+0x2000] ;  /* 0x0020002420307981 */ /* 0x000ee8000c1e1b00 */
[----:B0-----:R-:W2:Y:S04]  /*1620*/  LDG.E.64 R44, desc[UR36][R26.64+0x2000] ;  /* 0x002000241a2c7981 */ /* 0x001ea8000c1e1b00 */
[----:B-1----:R-:W3:Y:S04]  /*1630*/  LDG.E.64 R42, desc[UR36][R24.64+0x2000] ;  /* 0x00200024182a7981 */ /* 0x002ee8000c1e1b00 */
        /* <DEDUP_REMOVED lines=29> */
[-C--:B------:R-:W-:Y:S02]  /*1810*/  DMUL R42, R52, R48.reuse ;  /* 0x00000030342a7228 */ /* 0x080fe40000000000 */
        /* <DEDUP_REMOVED lines=9> */
.L_x_107:
[----:B------:R-:W-:Y:S05]  /*18b0*/  BSYNC B3 ;  /* 0x0000000000037941 */ /* 0x000fea0003800000 */
.L_x_106:
        /* <DEDUP_REMOVED lines=9> */
.L_x_105:
[----:B------:R-:W-:Y:S05]  /*1950*/  BSYNC B2 ;  /* 0x0000000000027941 */ /* 0x000fea0003800000 */
.L_x_104:
        /* <DEDUP_REMOVED lines=12> */
[C---:B------:R-:W-:Y:S01]  /*1a20*/  VIADD R9, R15.reuse, 0xffffffff ;  /* 0xffffffff0f097836 */ /* 0x040fe20000000000 */
[----:B------:R-:W-:Y:S01]  /*1a30*/  MOV R61, R4 ;  /* 0x00000004003d7202 */ /* 0x000fe20000000f00 */
[--C-:B------:R-:W-:Y:S02]  /*1a40*/  IMAD R10, R15, 0x200, R0.reuse ;  /* 0x000002000f0a7824 */ /* 0x100fe400078e0200 */
[----:B------:R-:W-:Y:S01]  /*1a50*/  IMAD.MOV.U32 R60, RZ, RZ, R0 ;  /* 0x000000ffff3c7224 */ /* 0x000fe200078e0000 */
[----:B------:R-:W-:Y:S02]  /*1a60*/  ISETP.GE.AND P0, PT, R9, RZ, PT ;  /* 0x000000ff0900720c */ /* 0x000fe40003f06270 */
[----:B------:R-:W-:Y:S02]  /*1a70*/  MOV R9, R11 ;  /* 0x0000000b00097202 */ /* 0x000fe40000000f00 */
[----:B------:R-:W-:Y:S02]  /*1a80*/  ISETP.LT.OR P0, PT, R15, 0x1, !P0 ;  /* 0x000000010f00780c */ /* 0x000fe40004701670 */
[----:B------:R-:W-:Y:S01]  /*1a90*/  MOV R11, R0 ;  /* 0x00000000000b7202 */ /* 0x000fe20000000f00 */
[----:B------:R-:W-:-:S10]  /*1aa0*/  IMAD.MOV.U32 R62, RZ, RZ, R9 ;  /* 0x000000ffff3e7224 */ /* 0x000fd400078e0009 */
.L_x_121:
[----:B------:R-:W-:Y:S04]  /*1ab0*/  BSSY B4, `(.L_x_116) ;  /* 0x00000a4000047945 */ /* 0x000fe80003800000 */
[----:B0--3--:R-:W-:Y:S05]  /*1ac0*/  @P0 BRA `(.L_x_117) ;  /* 0x0000000800880947 */ /* 0x009fea0003800000 */
[----:B------:R-:W0:Y:S01]  /*1ad0*/  LDC.64 R14, c[0x0][0x248] ;  /* 0x00009200ff0e7b82 */ /* 0x000e220000000a00 */
[----:B----4-:R-:W-:Y:S01]  /*1ae0*/  HFMA2.MMA R25, -RZ, RZ, 0, 5.9604644775390625e-08 ;  /* 0x00000001ff197435 */ /* 0x010fe200000001ff */
[C---:B------:R-:W-:Y:S01]  /*1af0*/  VIADD R24, R5.reuse, 0x1 ;  /* 0x0000000105187836 */ /* 0x040fe20000000000 */
[----:B------:R-:W-:Y:S01]  /*1b00*/  ISETP.NE.AND P3, PT, R5, RZ, PT ;  /* 0x000000ff0500720c */ /* 0x000fe20003f65270 */
[----:B------:R-:W-:Y:S01]  /*1b10*/  BSSY B5, `(.L_x_118) ;  /* 0x0000041000057945 */ /* 0x000fe20003800000 */
[----:B------:R-:W-:Y:S01]  /*1b20*/  MOV R66, R60 ;  /* 0x0000003c00427202 */ /* 0x000fe20000000f00 */
[----:B------:R-:W-:Y:S01]  /*1b30*/  IMAD.MOV.U32 R63, RZ, RZ, R61 ;  /* 0x000000ffff3f7224 */ /* 0x000fe200078e003d */
[----:B------:R-:W-:Y:S01]  /*1b40*/  MOV R64, R11 ;  /* 0x0000000b00407202 */ /* 0x000fe20000000f00 */
[----:B------:R-:W3:Y:S01]  /*1b50*/  LDC.64 R20, c[0x0][0x250] ;  /* 0x00009400ff147b82 */ /* 0x000ee20000000a00 */
[----:B------:R-:W-:Y:S02]  /*1b60*/  IMAD.MOV.U32 R65, RZ, RZ, R10 ;  /* 0x000000ffff417224 */ /* 0x000fe400078e000a */
[----:B------:R-:W-:-:S05]  /*1b70*/  SHF.L.U32 R67, R25, R24, RZ ;  /* 0x0000001819437219 */ /* 0x000fca00000006ff */
[----:B------:R-:W-:-:S05]  /*1b80*/  VIADD R24, R67, 0xffffffff ;  /* 0xffffffff43187836 */ /* 0x000fca0000000000 */
[----:B------:R-:W-:Y:S01]  /*1b90*/  ISETP.GE.U32.AND P2, PT, R24, 0x3, PT ;  /* 0x000000031800780c */ /* 0x000fe20003f46070 */
[----:B0-----:R-:W-:-:S04]  /*1ba0*/  IMAD.WIDE R14, R9, 0x8, R14 ;  /* 0x00000008090e7825 */ /* 0x001fc800078e020e */
[----:B---3--:R-:W-:Y:S01]  /*1bb0*/  IMAD.WIDE R20, R9, 0x8, R20 ;  /* 0x0000000809147825 */ /* 0x008fe200078e0214 */
[----:B------:R-:W-:Y:S07]  /*1bc0*/  @P3 BRA `(.L_x_119) ;  /* 0x0000000000d43947 */ /* 0x000fee0003800000 */
[----:B-1----:R-:W0:Y:S01]  /*1bd0*/  LDC.64 R28, c[0x0][0x260] ;  /* 0x00009800ff1c7b82 */ /* 0x002e220000000a00 */
[----:B------:R-:W3:Y:S04]  /*1be0*/  LDG.E.64 R50, desc[UR36][R20.64] ;  /* 0x0000002414327981 */ /* 0x000ee8000c1e1b00 */
[----:B------:R-:W4:Y:S03]  /*1bf0*/  LDG.E.64 R54, desc[UR36][R14.64] ;  /* 0x000000240e367981 */ /* 0x000f26000c1e1b00 */
[----:B--2---:R-:W1:Y:S08]  /*1c00*/  LDC.64 R52, c[0x0][0x258] ;  /* 0x00009600ff347b82 */ /* 0x004e700000000a00 */
[----:B------:R-:W2:Y:S01]  /*1c10*/  LDC.64 R40, c[0x0][0x230] ;  /* 0x00008c00ff287b82 */ /* 0x000ea20000000a00 */
        /* <DEDUP_REMOVED lines=11> */
[C---:B---3--:R-:W-:Y:S02]  /*1cd0*/  DMUL R48, R50.reuse, R44 ;  /* 0x0000002c32307228 */ /* 0x048fe40000000000 */
[-C--:B------:R-:W-:Y:S02]  /*1ce0*/  DMUL R50, R50, R46.reuse ;  /* 0x0000002e32327228 */ /* 0x080fe40000000000 */
[----:B------:R-:W-:Y:S02]  /*1cf0*/  DADD R32, R32, R38 ;  /* 0x0000000020207229 */ /* 0x000fe40000000026 */
[----:B------:R-:W-:Y:S01]  /*1d00*/  DADD R34, R34, R36 ;  /* 0x0000000022227229 */ /* 0x000fe20000000024 */
[C---:B0-----:R-:W-:Y:S01]  /*1d10*/  IMAD.WIDE R38, R11.reuse, 0x8, R42 ;  /* 0x000000080b267825 */ /* 0x041fe200078e022a */
[C---:B----4-:R-:W-:Y:S02]  /*1d20*/  DFMA R48, R54.reuse, R46, R48 ;  /* 0x0000002e3630722b */ /* 0x050fe40000000030 */
[----:B------:R-:W-:Y:S01]  /*1d30*/  DFMA R50, R54, R44, -R50 ;  /* 0x0000002c3632722b */ /* 0x000fe20000000832 */
[----:B------:R-:W-:-:S04]  /*1d40*/  IMAD.WIDE R36, R11, 0x8, R40 ;  /* 0x000000080b247825 */ /* 0x000fc800078e0228 */
[C---:B------:R-:W-:Y:S01]  /*1d50*/  IMAD.WIDE R40, R10.reuse, 0x8, R40 ;  /* 0x000000080a287825 */ /* 0x040fe200078e0228 */
[----:B------:R-:W-:Y:S03]  /*1d60*/  STG.E.64 desc[UR36][R36.64], R32 ;  /* 0x0000002024007986 */ /* 0x000fe6000c101b24 */
[----:B------:R-:W-:Y:S01]  /*1d70*/  IMAD.WIDE R42, R10, 0x8, R42 ;  /* 0x000000080a2a7825 */ /* 0x000fe200078e022a */
        /* <DEDUP_REMOVED lines=9> */
[----:B------:R-:W-:-:S02]  /*1e10*/  IADD3 R66, R60, 0x400, RZ ;  /* 0x000004003c427810 */ /* 0x000fc40007ffe0ff */
[----:B------:R-:W-:Y:S02]  /*1e20*/  IADD3 R63, R61, 0x400, RZ ;  /* 0x000004003d3f7810 */ /* 0x000fe40007ffe0ff */
[----:B------:R-:W-:Y:S02]  /*1e30*/  IADD3 R64, R11, 0x400, RZ ;  /* 0x000004000b407810 */ /* 0x000fe40007ffe0ff */
[----:B------:R-:W-:Y:S02]  /*1e40*/  IADD3 R65, R10, 0x400, RZ ;  /* 0x000004000a417810 */ /* 0x000fe40007ffe0ff */
[----:B------:R-:W-:Y:S01]  /*1e50*/  MOV R67, RZ ;  /* 0x000000ff00437202 */ /* 0x000fe20000000f00 */
[----:B--2---:R-:W-:Y:S02]  /*1e60*/  DADD R46, R24, -R28 ;  /* 0x00000000182e7229 */ /* 0x004fe4000000081c */
[----:B----4-:R-:W-:-:S06]  /*1e70*/  DADD R54, -R26, R52 ;  /* 0x000000001a367229 */ /* 0x010fcc0000000134 */
[C---:B0-----:R-:W-:Y:S02]  /*1e80*/  DMUL R34, R56.reuse, R46 ;  /* 0x0000002e38227228 */ /* 0x041fe40000000000 */
[-C--:B------:R-:W-:Y:S02]  /*1e90*/  DMUL R32, R56, R54.reuse ;  /* 0x0000003638207228 */ /* 0x080fe40000000000 */
[----:B-1----:R-:W-:Y:S02]  /*1ea0*/  DADD R48, R24, R28 ;  /* 0x0000000018307229 */ /* 0x002fe4000000001c */
[----:B------:R-:W-:Y:S02]  /*1eb0*/  DADD R24, R26, R52 ;  /* 0x000000001a187229 */ /* 0x000fe40000000034 */
[C---:B-----5:R-:W-:Y:S02]  /*1ec0*/  DFMA R34, R44.reuse, R54, R34 ;  /* 0x000000362c22722b */ /* 0x060fe40000000022 */
[----:B------:R-:W-:-:S03]  /*1ed0*/  DFMA R32, R44, R46, -R32 ;  /* 0x0000002e2c20722b */ /* 0x000fc60000000820 */
[----:B------:R3:W-:Y:S04]  /*1ee0*/  STG.E.64 desc[UR36][R36.64+0x1000], R24 ;  /* 0x0010001824007986 */ /* 0x0007e8000c101b24 */
[----:B------:R3:W-:Y:S04]  /*1ef0*/  STG.E.64 desc[UR36][R38.64+0x1000], R48 ;  /* 0x0010003026007986 */ /* 0x0007e8000c101b24 */
[----:B------:R3:W-:Y:S04]  /*1f00*/  STG.E.64 desc[UR36][R40.64+0x1000], R34 ;  /* 0x0010002228007986 */ /* 0x0007e8000c101b24 */
[----:B------:R3:W-:Y:S02]  /*1f10*/  STG.E.64 desc[UR36][R42.64+0x1000], R32 ;  /* 0x001000202a007986 */ /* 0x0007e4000c101b24 */
.L_x_119:
[----:B------:R-:W-:Y:S05]  /*1f20*/  BSYNC B5 ;  /* 0x0000000000057941 */ /* 0x000fea0003800000 */
.L_x_118:
[----:B------:R-:W-:Y:S05]  /*1f30*/  @!P2 BRA `(.L_x_117) ;  /* 0x00000004006ca947 */ /* 0x000fea0003800000 */
.L_x_120:
[----:B0123--:R-:W0:Y:S01]  /*1f40*/  LDC.64 R34, c[0x0][0x260] ;  /* 0x00009800ff227b82 */ /* 0x00fe220000000a00 */
        /* <DEDUP_REMOVED lines=29> */
[----:B------:R-:W0:Y:S04]  /*2120*/  LDG.E.64 R56, desc[UR36][R40.64+0x1000] ;  /* 0x0010002428387981 */ /* 0x000e28000c1e1b00 */
[----:B------:R-:W0:Y:S04]  /*2130*/  LDG.E.64 R54, desc[UR36][R34.64+0x1000] ;  /* 0x0010002422367981 */ /* 0x000e28000c1e1b00 */
[----:B------:R-:W2:Y:S04]  /*2140*/  LDG.E.64 R52, desc[UR36][R28.64+0x1000] ;  /* 0x001000241c347981 */ /* 0x000ea8000c1e1b00 */
[----:B------:R-:W2:Y:S04]  /*2150*/  LDG.E.64 R50, desc[UR36][R38.64+0x1000] ;  /* 0x0010002426327981 */ /* 0x000ea8000c1e1b00 */
[----:B------:R-:W3:Y:S04]  /*2160*/  LDG.E.64 R42, desc[UR36][R20.64] ;  /* 0x00000024142a7981 */ /* 0x000ee8000c1e1b00 */
[----:B------:R-:W4:Y:S01]  /*2170*/  LDG.E.64 R58, desc[UR36][R14.64] ;  /* 0x000000240e3a7981 */ /* 0x000f22000c1e1b00 */
[----:B0-----:R-:W-:-:S02]  /*2180*/  DADD R46, R56, -R54 ;  /* 0x00000000382e7229 */ /* 0x001fc40000000836 */
        /* <DEDUP_REMOVED lines=9> */
[----:B------:R-:W-:Y:S04]  /*2220*/  STG.E.64 desc[UR36][R32.64+0x1000], R44 ;  /* 0x0010002c20007986 */ /* 0x000fe8000c101b24 */
[----:B------:R0:W-:Y:S04]  /*2230*/  STG.E.64 desc[UR36][R26.64+0x1000], R42 ;  /* 0x0010002a1a007986 */ /* 0x0001e8000c101b24 */
[----:B------:R-:W2:Y:S04]  /*2240*/  LDG.E.64 R52, desc[UR36][R40.64+0x2000] ;  /* 0x0020002428347981 */ /* 0x000ea8000c1e1b00 */
[----:B------:R-:W3:Y:S04]  /*2250*/  LDG.E.64 R54, desc[UR36][R28.64+0x2000] ;  /* 0x002000241c367981 */ /* 0x000ee8000c1e1b00 */
[----:B------:R-:W3:Y:S04]  /*2260*/  LDG.E.64 R56, desc[UR36][R38.64+0x2000] ;  /* 0x0020002426387981 */ /* 0x000ee8000c1e1b00 */
[----:B0-----:R-:W2:Y:S04]  /*2270*/  LDG.E.64 R42, desc[UR36][R34.64+0x2000] ;  /* 0x00200024222a7981 */ /* 0x001ea8000c1e1b00 */
[----:B------:R-:W4:Y:S04]  /*2280*/  LDG.E.64 R58, desc[UR36][R20.64] ;  /* 0x00000024143a7981 */ /* 0x000f28000c1e1b00 */
[----:B------:R-:W5:Y:S01]  /*2290*/  LDG.E.64 R46, desc[UR36][R14.64] ;  /* 0x000000240e2e7981 */ /* 0x000f62000c1e1b00 */
[----:B---3--:R-:W-:-:S02]  /*22a0*/  DADD R50, -R54, R56 ;  /* 0x0000000036327229 */ /* 0x008fc40000000138 */
[----:B--2---:R-:W-:Y:S02]  /*22b0*/  DADD R48, R52, -R42 ;  /* 0x0000000034307229 */ /* 0x004fe4000000082a */
[----:B------:R-:W-:-:S06]  /*22c0*/  DADD R54, R54, R56 ;  /* 0x0000000036367229 */ /* 0x000fcc0000000038 */
[C---:B----4-:R-:W-:Y:S02]  /*22d0*/  DMUL R44, R58.reuse, R48 ;  /* 0x000000303a2c7228 */ /* 0x050fe40000000000 */
[----:B------:R-:W-:Y:S02]  /*22e0*/  DMUL R58, R58, R50 ;  /* 0x000000323a3a7228 */ /* 0x000fe40000000000 */
[----:B------:R-:W-:-:S04]  /*22f0*/  DADD R42, R52, R42 ;  /* 0x00000000342a7229 */ /* 0x000fc8000000002a */
        /* <DEDUP_REMOVED lines=20> */
[C---:B-----5:R-:W-:Y:S02]  /*2440*/  DMUL R46, R56.reuse, R48 ;  /* 0x00000030382e7228 */ /* 0x060fe40000000000 */
[-C--:B0-----:R-:W-:Y:S02]  /*2450*/  DMUL R42, R56, R50.reuse ;  /* 0x00000032382a7228 */ /* 0x081fe40000000000 */
[----:B-1----:R-:W-:Y:S02]  /*2460*/  DADD R44, R40, R34 ;  /* 0x00000000282c7229 */ /* 0x002fe40000000022 */
[----:B------:R-:W-:Y:S02]  /*2470*/  DADD R40, R28, R38 ;  /* 0x000000001c287229 */ /* 0x000fe40000000026 */
[C---:B--2---:R-:W-:Y:S02]  /*2480*/  DFMA R46, R52.reuse, R50, R46 ;  /* 0x00000032342e722b */ /* 0x044fe4000000002e */
[----:B------:R-:W-:-:S03]  /*2490*/  DFMA R42, R52, R48, -R42 ;  /* 0x00000030342a722b */ /* 0x000fc6000000082a */
[----:B------:R0:W-:Y:S04]  /*24a0*/  STG.E.64 desc[UR36][R24.64+0x3000], R40 ;  /* 0x0030002818007986 */ /* 0x0001e8000c101b24 */
[----:B------:R0:W-:Y:S04]  /*24b0*/  STG.E.64 desc[UR36][R36.64+0x3000], R44 ;  /* 0x0030002c24007986 */ /* 0x0001e8000c101b24 */
[----:B------:R0:W-:Y:S04]  /*24c0*/  STG.E.64 desc[UR36][R32.64+0x3000], R46 ;  /* 0x0030002e20007986 */ /* 0x0001e8000c101b24 */
[----:B------:R0:W-:Y:S01]  /*24d0*/  STG.E.64 desc[UR36][R26.64+0x3000], R42 ;  /* 0x0030002a1a007986 */ /* 0x0001e2000c101b24 */
[----:B------:R-:W-:Y:S05]  /*24e0*/  @P2 BRA `(.L_x_120) ;  /* 0xfffffff800942947 */ /* 0x000fea000383ffff */
.L_x_117:
[----:B------:R-:W-:Y:S05]  /*24f0*/  BSYNC B4 ;  /* 0x0000000000047941 */ /* 0x000fea0003800000 */
.L_x_116:
        /* <DEDUP_REMOVED lines=11> */
.L_x_115:
[----:B------:R-:W-:Y:S05]  /*25b0*/  BSYNC B3 ;  /* 0x0000000000037941 */ /* 0x000fea0003800000 */
.L_x_114:
[----:B------:R-:W-:Y:S05]  /*25c0*/  BRA `(.L_x_122) ;  /* 0x00000004001c7947 */ /* 0x000fea0003800000 */
.L_x_113:
[----:B-12-4-:R-:W0:Y:S02]  /*25d0*/  LDC R35, c[0x0][0x210] ;  /* 0x00008400ff237b82 */ /* 0x016e240000000800 */
        /* <DEDUP_REMOVED lines=16> */
[----:B---3--:R-:W-:Y:S01]  /*26e0*/  IMAD.WIDE R24, R0, 0x8, R32 ;  /* 0x0000000800187825 */ /* 0x008fe200078e0220 */
        /* <DEDUP_REMOVED lines=23> */
.L_x_123:
[----:B------:R-:W-:-:S13]  /*2860*/  ISETP.GE.U32.AND P0, PT, R34, 0x3, PT ;  /* 0x000000032200780c */ /* 0x000fda0003f06070 */
[----:B------:R-:W-:Y:S05]  /*2870*/  @!P0 BRA `(.L_x_122) ;  /* 0x0000000000708947 */ /* 0x000fea0003800000 */
.L_x_124:
[----:B012---:R-:W0:Y:S08]  /*2880*/  LDC.64 R10, c[0x0][0x258] ;  /* 0x00009600ff0a7b82 */ /* 0x007e300000000a00 */
[----:B------:R-:W1:Y:S08]  /*2890*/  LDC.64 R20, c[0x0][0x230] ;  /* 0x00008c00ff147b82 */ /* 0x000e700000000a00 */
        /* <DEDUP_REMOVED lines=12> */
[----:B------:R-:W3:Y:S04]  /*2960*/  LDG.E.64 R34, desc[UR36][R24.64+0x1000] ;  /* 0x0010002418227981 */ /* 0x000ee8000c1e1b00 */
[----:B---3--:R2:W-:Y:S04]  /*2970*/  STG.E.64 desc[UR36][R28.64+0x1000], R34 ;  /* 0x001000221c007986 */ /* 0x0085e8000c101b24 */
[----:B------:R-:W3:Y:S04]  /*2980*/  LDG.E.64 R36, desc[UR36][R10.64+0x2000] ;  /* 0x002000240a247981 */ /* 0x000ee8000c1e1b00 */
[----:B---3--:R2:W-:Y:S04]  /*2990*/  STG.E.64 desc[UR36][R20.64+0x2000], R36 ;  /* 0x0020002414007986 */ /* 0x0085e8000c101b24 */
[----:B-1----:R-:W3:Y:S04]  /*29a0*/  LDG.E.64 R14, desc[UR36][R24.64+0x2000] ;  /* 0x00200024180e7981 */ /* 0x002ee8000c1e1b00 */
[----:B---3--:R2:W-:Y:S04]  /*29b0*/  STG.E.64 desc[UR36][R28.64+0x2000], R14 ;  /* 0x0020000e1c007986 */ /* 0x0085e8000c101b24 */
[----:B------:R-:W3:Y:S04]  /*29c0*/  LDG.E.64 R38, desc[UR36][R10.64+0x3000] ;  /* 0x003000240a267981 */ /* 0x000ee8000c1e1b00 */
[----:B---3--:R2:W-:Y:S04]  /*29d0*/  STG.E.64 desc[UR36][R20.64+0x3000], R38 ;  /* 0x0030002614007986 */ /* 0x0085e8000c101b24 */
[----:B0-----:R-:W3:Y:S01]  /*29e0*/  LDG.E.64 R26, desc[UR36][R24.64+0x3000] ;  /* 0x00300024181a7981 */ /* 0x001ee2000c1e1b00 */
[----:B------:R-:W-:-:S02]  /*29f0*/  IADD3 R9, R9, -0x4, RZ ;  /* 0xfffffffc09097810 */ /* 0x000fc40007ffe0ff */
[----:B------:R-:W-:Y:S02]  /*2a00*/  IADD3 R41, R41, 0x800, RZ ;  /* 0x0000080029297810 */ /* 0x000fe40007ffe0ff */
[----:B------:R-:W-:Y:S01]  /*2a10*/  ISETP.GT.AND P0, PT, R9, RZ, PT ;  /* 0x000000ff0900720c */ /* 0x000fe20003f04270 */
[----:B---3--:R2:W-:-:S12]  /*2a20*/  STG.E.64 desc[UR36][R28.64+0x3000], R26 ;  /* 0x0030001a1c007986 */ /* 0x0085d8000c101b24 */
[----:B------:R-:W-:Y:S05]  /*2a30*/  @P0 BRA `(.L_x_124) ;  /* 0xfffffffc00900947 */ /* 0x000fea000383ffff */
.L_x_122:
[----:B------:R-:W-:Y:S05]  /*2a40*/  BSYNC B2 ;  /* 0x0000000000027941 */ /* 0x000fea0003800000 */
.L_x_112:
[----:B------:R-:W-:Y:S02]  /*2a50*/  IADD3 R8, R8, 0x2, RZ ;  /* 0x0000000208087810 */ /* 0x000fe40007ffe0ff */
[----:B------:R-:W-:Y:S02]  /*2a60*/  IADD3 R6, R6, -0x2, RZ ;  /* 0xfffffffe06067810 */ /* 0x000fe40007ffe0ff */
[----:B------:R-:W-:Y:S01]  /*2a70*/  IADD3 R5, R5, 0x2, RZ ;  /* 0x0000000205057810 */ /* 0x000fe20007ffe0ff */
[----:B------:R-:W-:Y:S06]  /*2a80*/  @P1 BRA `(.L_x_125) ;  /* 0xffffffe000481947 */ /* 0x000fec000383ffff */
[----:B------:R-:W-:Y:S05]  /*2a90*/  BSYNC B1 ;  /* 0x0000000000017941 */ /* 0x000fea0003800000 */
.L_x_103:
[----:B-12-4-:R-:W1:Y:S02]  /*2aa0*/  LDC R29, c[0x0][0x21c] ;  /* 0x00008700ff1d7b82 */ /* 0x016e640000000800 */
[----:B-1----:R-:W-:-:S13]  /*2ab0*/  ISETP.GE.AND P0, PT, R29, 0x1, PT ;  /* 0x000000011d00780c */ /* 0x002fda0003f06270 */
[----:B------:R-:W-:Y:S05]  /*2ac0*/  @!P0 BRA `(.L_x_98) ;  /* 0x0000000400848947 */ /* 0x000fea0003800000 */
[C---:B0--3--:R-:W-:Y:S01]  /*2ad0*/  LOP3.LUT P0, R32, R29.reuse, 0x3, RZ, 0xc0, !PT ;  /* 0x000000031d207812 */ /* 0x049fe2000780c0ff */
[----:B------:R-:W-:Y:S01]  /*2ae0*/  ULDC UR4, c[0x0][0x21c] ;  /* 0x0000870000047ab9 */ /* 0x000fe20000000800 */
[----:B------:R-:W-:Y:S01]  /*2af0*/  IMAD.MOV.U32 R4, RZ, RZ, R0 ;  /* 0x000000ffff047224 */ /* 0x000fe200078e0000 */
[----:B------:R-:W-:Y:S01]  /*2b00*/  IADD3 R28, R29, -0x1, RZ ;  /* 0xffffffff1d1c7810 */ /* 0x000fe20007ffe0ff */
[----:B------:R-:W-:-:S09]  /*2b10*/  IMAD.U32 R5, RZ, RZ, UR4 ;  /* 0x00000004ff057e24 */ /* 0x000fd2000f8e00ff */
[----:B------:R-:W-:Y:S05]  /*2b20*/  @!P0 BRA `(.L_x_126) ;  /* 0x0000000000a88947 */ /* 0x000fea0003800000 */
[----:B------:R-:W0:Y:S08]  /*2b30*/  LDC.64 R10, c[0x0][0x230] ;  /* 0x00008c00ff0a7b82 */ /* 0x000e300000000a00 */
        /* <DEDUP_REMOVED lines=8> */
[C---:B--2---:R-:W-:Y:S01]  /*2bc0*/  IMAD.WIDE R8, R0.reuse, 0x8, R20 ;  /* 0x0000000800087825 */ /* 0x044fe200078e0214 */
[----:B----4-:R0:W-:Y:S05]  /*2bd0*/  STG.E.64 desc[UR36][R14.64], R6 ;  /* 0x000000060e007986 */ /* 0x0101ea000c101b24 */
[----:B------:R-:W2:Y:S01]  /*2be0*/  LDG.E.64 R8, desc[UR36][R8.64] ;  /* 0x0000002408087981 */ /* 0x000ea2000c1e1b00 */
[C---:B---3--:R-:W-:Y:S01]  /*2bf0*/  IMAD.WIDE R26, R3.reuse, 0x8, R24 ;  /* 0x00000008031a7825 */ /* 0x048fe200078e0218 */
[----:B------:R-:W-:Y:S02]  /*2c00*/  IADD3.X R3, R3, UR4, RZ, PT, !PT ;  /* 0x0000000403037c10 */ /* 0x000fe4000bffe4ff */
[----:B------:R-:W-:-:S02]  /*2c10*/  IADD3 R4, R0, 0x200, RZ ;  /* 0x0000020000047810 */ /* 0x000fc40007ffe0ff */
[----:B------:R-:W-:Y:S01]  /*2c20*/  MOV R5, R28 ;  /* 0x0000001c00057202 */ /* 0x000fe20000000f00 */
        /* <DEDUP_REMOVED lines=8> */
[C---:B------:R-:W-:Y:S01]  /*2cb0*/  IMAD.WIDE R26, R3.reuse, 0x8, R24 ;  /* 0x00000008031a7825 */ /* 0x040fe200078e0218 */
[----:B------:R-:W-:Y:S02]  /*2cc0*/  ISETP.NE.AND P0, PT, R32, 0x2, PT ;  /* 0x000000022000780c */ /* 0x000fe40003f05270 */
[----:B------:R-:W-:-:S02]  /*2cd0*/  IADD3.X R3, R3, UR4, RZ, PT, !PT ;  /* 0x0000000403037c10 */ /* 0x000fc4000bffe4ff */
[----:B------:R-:W-:Y:S02]  /*2ce0*/  IADD3 R5, R29, -0x2, RZ ;  /* 0xfffffffe1d057810 */ /* 0x000fe40007ffe0ff */
[----:B------:R-:W-:Y:S01]  /*2cf0*/  IADD3 R4, R0, 0x400, RZ ;  /* 0x0000040000047810 */ /* 0x000fe20007ffe0ff */
[----:B--2---:R1:W-:Y:S06]  /*2d00*/  STG.E.64 desc[UR36][R26.64], R8 ;  /* 0x000000081a007986 */ /* 0x0043ec000c101b24 */
        /* <DEDUP_REMOVED lines=9> */
[----:B------:R-:W-:-:S02]  /*2da0*/  IADD3 R4, R0, 0x600, RZ ;  /* 0x0000060000047810 */ /* 0x000fc40007ffe0ff */
[----:B------:R-:W-:Y:S01]  /*2db0*/  IADD3.X R3, R3, UR4, RZ, PT, !PT ;  /* 0x0000000403037c10 */ /* 0x000fe2000bffe4ff */
[----:B---3--:R2:W-:Y:S06]  /*2dc0*/  STG.E.64 desc[UR36][R24.64], R8 ;  /* 0x0000000818007986 */ /* 0x0085ec000c101b24 */
.L_x_126:
[----:B------:R-:W-:-:S13]  /*2dd0*/  ISETP.GE.U32.AND P0, PT, R28, 0x3, PT ;  /* 0x000000031c00780c */ /* 0x000fda0003f06070 */
[----:B------:R-:W-:Y:S05]  /*2de0*/  @!P0 BRA `(.L_x_98) ;  /* 0x0000000000bc8947 */ /* 0x000fea0003800000 */
[----:B------:R-:W3:Y:S01]  /*2df0*/  LDC R49, c[0x0][0x270] ;  /* 0x00009c00ff317b82 */ /* 0x000ee20000000800 */
[----:B01----:R-:W-:Y:S01]  /*2e00*/  HFMA2.MMA R14, -RZ, RZ, 0, 4.76837158203125e-07 ;  /* 0x00000008ff0e7435 */ /* 0x003fe200000001ff */
[----:B------:R-:W-:-:S06]  /*2e10*/  MOV R15, 0x0 ;  /* 0x00000000000f7802 */ /* 0x000fcc0000000f00 */
[----:B--2---:R-:W0:Y:S08]  /*2e20*/  LDC.64 R6, c[0x0][0x230] ;  /* 0x00008c00ff067b82 */ /* 0x004e300000000a00 */
[----:B------:R-:W1:Y:S08]  /*2e30*/  LDC.64 R8, c[0x0][0x240] ;  /* 0x00009000ff087b82 */ /* 0x000e700000000a00 */
[----:B------:R-:W2:Y:S01]  /*2e40*/  LDC.64 R10, c[0x0][0x228] ;  /* 0x00008a00ff0a7b82 */ /* 0x000ea20000000a00 */
[----:B---3--:R-:W-:-:S07]  /*2e50*/  IMAD.WIDE R46, R49, 0x8, R14 ;  /* 0x00000008312e7825 */ /* 0x008fce00078e020e */
[----:B------:R-:W3:Y:S02]  /*2e60*/  LDC.64 R12, c[0x0][0x238] ;  /* 0x00008e00ff0c7b82 */ /* 0x000ee40000000a00 */
.L_x_127:
[----:B0-----:R-:W-:-:S05]  /*2e70*/  IMAD.WIDE R14, R4, 0x8, R6 ;  /* 0x00000008040e7825 */ /* 0x001fca00078e0206 */
[----:B----4-:R-:W4:Y:S01]  /*2e80*/  LDG.E.64 R20, desc[UR36][R14.64] ;  /* 0x000000240e147981 */ /* 0x010f22000c1e1b00 */
[----:B--2---:R-:W-:-:S04]  /*2e90*/  IMAD.WIDE R24, R3, 0x8, R10 ;  /* 0x0000000803187825 */ /* 0x004fc800078e020a */
[----:B-1----:R-:W-:Y:S01]  /*2ea0*/  IMAD.WIDE R26, R4, 0x8, R8 ;  /* 0x00000008041a7825 */ /* 0x002fe200078e0208 */
[----:B----4-:R0:W-:Y:S04]  /*2eb0*/  STG.E.64 desc[UR36][R24.64], R20 ;  /* 0x0000001418007986 */ /* 0x0101e8000c101b24 */
[----:B------:R-:W2:Y:S01]  /*2ec0*/  LDG.E.64 R28, desc[UR36][R26.64] ;  /* 0x000000241a1c7981 */ /* 0x000ea2000c1e1b00 */
[----:B---3--:R-:W-:Y:S01]  /*2ed0*/  IMAD.WIDE R32, R3, 0x8, R12 ;  /* 0x0000000803207825 */ /* 0x008fe200078e020c */
[----:B------:R-:W-:-:S04]  /*2ee0*/  IADD3 R38, P0, R46, R24, RZ ;  /* 0x000000182e267210 */ /* 0x000fc80007f1e0ff */
[----:B--2---:R-:W-:Y:S04]  /*2ef0*/  STG.E.64 desc[UR36][R32.64], R28 ;  /* 0x0000001c20007986 */ /* 0x004fe8000c101b24 */
[----:B------:R-:W2:Y:S01]  /*2f00*/  LDG.E.64 R34, desc[UR36][R14.64+0x1000] ;  /* 0x001000240e227981 */ /* 0x000ea2000c1e1b00 */
[----:B------:R-:W-:Y:S01]  /*2f10*/  IMAD.X R39, R47, 0x1, R25, P0 ;  /* 0x000000012f277824 */ /* 0x000fe200000e0619 */
[----:B------:R-:W-:-:S04]  /*2f20*/  IADD3 R40, P0, R46, R32, RZ ;  /* 0x000000202e287210 */ /* 0x000fc80007f1e0ff */
[----:B--2---:R1:W-:Y:S04]  /*2f30*/  STG.E.64 desc[UR36][R38.64], R34 ;  /* 0x0000002226007986 */ /* 0x0043e8000c101b24 */
[----:B------:R-:W2:Y:S01]  /*2f40*/  LDG.E.64 R36, desc[UR36][R26.64+0x1000] ;  /* 0x001000241a247981 */ /* 0x000ea2000c1e1b00 */
[----:B------:R-:W-:Y:S01]  /*2f50*/  IMAD.X R41, R47, 0x1, R33, P0 ;  /* 0x000000012f297824 */ /* 0x000fe200000e0621 */
[----:B------:R-:W-:-:S04]  /*2f60*/  IADD3 R42, P0, R46, R38, RZ ;  /* 0x000000262e2a7210 */ /* 0x000fc80007f1e0ff */
[----:B--2---:R2:W-:Y:S04]  /*2f70*/  STG.E.64 desc[UR36][R40.64], R36 ;  /* 0x0000002428007986 */ /* 0x0045e8000c101b24 */
[----:B0-----:R-:W3:Y:S01]  /*2f80*/  LDG.E.64 R20, desc[UR36][R14.64+0x2000] ;  /* 0x002000240e147981 */ /* 0x001ee2000c1e1b00 */
[----:B------:R-:W-:Y:S01]  /*2f90*/  IMAD.X R43, R47, 0x1, R39, P0 ;  /* 0x000000012f2b7824 */ /* 0x000fe200000e0627 */
[----:B------:R-:W-:-:S04]  /*2fa0*/  IADD3 R44, P0, R46, R40, RZ ;  /* 0x000000282e2c7210 */ /* 0x000fc80007f1e0ff */
[----:B---3--:R4:W-:Y:S04]  /*2fb0*/  STG.E.64 desc[UR36][R42.64], R20 ;  /* 0x000000142a007986 */ /* 0x0089e8000c101b24 */
[----:B------:R-:W3:Y:S01]  /*2fc0*/  LDG.E.64 R24, desc[UR36][R26.64+0x2000] ;  /* 0x002000241a187981 */ /* 0x000ee2000c1e1b00 */
[----:B------:R-:W-:Y:S02]  /*2fd0*/  IADD3.X R45, R47, R41, RZ, P0, !PT ;  /* 0x000000292f2d7210 */ /* 0x000fe400007fe4ff */
[----:B-1----:R-:W-:-:S03]  /*2fe0*/  IADD3 R34, P0, R46, R42, RZ ;  /* 0x0000002a2e227210 */ /* 0x002fc60007f1e0ff */
[----:B---3--:R4:W-:Y:S04]  /*2ff0*/  STG.E.64 desc[UR36][R44.64], R24 ;  /* 0x000000182c007986 */ /* 0x0089e8000c101b24 */
[----:B------:R-:W3:Y:S01]  /*3000*/  LDG.E.64 R28, desc[UR36][R14.64+0x3000] ;  /* 0x003000240e1c7981 */ /* 0x000ee2000c1e1b00 */
[----:B------:R-:W-:Y:S01]  /*3010*/  IMAD.X R35, R47, 0x1, R43, P0 ;  /* 0x000000012f237824 */ /* 0x000fe200000e062b */
[----:B--2---:R-:W-:-:S04]  /*3020*/  IADD3 R36, P0, R46, R44, RZ ;  /* 0x0000002c2e247210 */ /* 0x004fc80007f1e0ff */
[----:B---3--:R4:W-:Y:S04]  /*3030*/  STG.E.64 desc[UR36][R34.64], R28 ;  /* 0x0000001c22007986 */ /* 0x0089e8000c101b24 */
[----:B------:R-:W2:Y:S01]  /*3040*/  LDG.E.64 R32, desc[UR36][R26.64+0x3000] ;  /* 0x003000241a207981 */ /* 0x000ea2000c1e1b00 */
[----:B------:R-:W-:Y:S01]  /*3050*/  IMAD.X R37, R47, 0x1, R45, P0 ;  /* 0x000000012f257824 */ /* 0x000fe200000e062d */
[----:B------:R-:W-:Y:S01]  /*3060*/  IADD3 R5, R5, -0x4, RZ ;  /* 0xfffffffc05057810 */ /* 0x000fe20007ffe0ff */
[----:B------:R-:W-:Y:S01]  /*3070*/  VIADD R0, R49, 0x1 ;  /* 0x0000000131007836 */ /* 0x000fe20000000000 */
[----:B------:R-:W-:Y:S02]  /*3080*/  IADD3 R4, R4, 0x800, RZ ;  /* 0x0000080004047810 */ /* 0x000fe40007ffe0ff */
[----:B------:R-:W-:-:S02]  /*3090*/  ISETP.GT.AND P0, PT, R5, RZ, PT ;  /* 0x000000ff0500720c */ /* 0x000fc40003f04270 */
[----:B------:R-:W-:-:S04]  /*30a0*/  IADD3 R3, R0, R0, R3 ;  /* 0x0000000000037210 */ /* 0x000fc80007ffe003 */
[----:B------:R-:W-:Y:S01]  /*30b0*/  IADD3 R3, R0, R0, R3 ;  /* 0x0000000000037210 */ /* 0x000fe20007ffe003 */
[----:B--2---:R4:W-:Y:S06]  /*30c0*/  STG.E.64 desc[UR36][R36.64], R32 ;  /* 0x0000002024007986 */ /* 0x0049ec000c101b24 */
[----:B------:R-:W-:Y:S05]  /*30d0*/  @P0 BRA `(.L_x_127) ;  /* 0xfffffffc00640947 */ /* 0x000fea000383ffff */
.L_x_98:
[----:B------:R-:W-:Y:S05]  /*30e0*/  BSYNC B0 ;  /* 0x0000000000007941 */ /* 0x000fea0003800000 */
.L_x_97:
        /* <DEDUP_REMOVED lines=8> */
.L_x_129:
        /* <DEDUP_REMOVED lines=9> */
.L_x_263:


//--------------------- .text.nvkernel__ZN25_INTERNAL_4_ft_c_edb84aa710cffts2_posEiiii_F1L710_10 --------------------------
	.section	.text.nvkernel__ZN25_INTERNAL_4_ft_c_edb84aa710cffts2_posEiiii_F1L710_10,"ax",@progbits
	.align	128
        .global         nvkernel__ZN25_INTERNAL_4_ft_c_edb84aa710cffts2_posEiiii_F1L710_10
        .type           nvkernel__ZN25_INTERNAL_4_ft_c_edb84aa710cffts2_posEiiii_F1L710_10,@function
        .size           nvkernel__ZN25_INTERNAL_4_ft_c_edb84aa710cffts2_posEiiii_F1L710_10,(.L_x_264 - nvkernel__ZN25_INTERNAL_4_ft_c_edb84aa710cffts2_posEiiii_F1L710_10)
        .other          nvkernel__ZN25_INTERNAL_4_ft_c_edb84aa710cffts2_posEiiii_F1L710_10,@"STO_CUDA_ENTRY STV_DEFAULT"
nvkernel__ZN25_INTERNAL_4_ft_c_edb84aa710cffts2_posEiiii_F1L710_10:
.text.nvkernel__ZN25_INTERNAL_4_ft_c_edb84aa710cffts2_posEiiii_F1L710_10:
        /* <DEDUP_REMOVED lines=22> */
.L_x_164:
[----:B012-4-:R-:W0:Y:S01]  /*0160*/  LDC R6, c[0x0][0x220] ;  /* 0x00008800ff067b82 */ /* 0x017e220000000800 */
[----:B------:R-:W-:Y:S01]  /*0170*/  BSSY B6, `(.L_x_130) ;  /* 0x000001f000067945 */ /* 0x000fe20003800000 */
[----:B0-----:R-:W-:-:S04]  /*0180*/  SHF.R.S32.HI R7, RZ, 0x1f, R6 ;  /* 0x0000001fff077819 */ /* 0x001fc80000011406 */
[----:B------:R-:W-:-:S04]  /*0190*/  LOP3.LUT R0, R17, R7, RZ, 0xfc, !PT ;  /* 0x0000000711007212 */ /* 0x000fc800078efcff */
[----:B------:R-:W-:-:S13]  /*01a0*/  ISETP.NE.U32.AND P0, PT, R0, RZ, PT ;  /* 0x000000ff0000720c */ /* 0x000fda0003f05070 */
[----:B---3--:R-:W-:Y:S05]  /*01b0*/  @!P0 BRA `(.L_x_131) ;  /* 0x0000000000208947 */ /* 0x008fea0003800000 */
[----:B------:R-:W-:Y:S01]  /*01c0*/  ULDC UR4, c[0x0][0x220] ;  /* 0x0000880000047ab9 */ /* 0x000fe20000000800 */
[----:B------:R-:W-:Y:S01]  /*01d0*/  IMAD.MOV.U32 R4, RZ, RZ, R16 ;  /* 0x000000ffff047224 */ /* 0x000fe200078e0010 */
[----:B------:R-:W-:Y:S01]  /*01e0*/  MOV R5, R17 ;  /* 0x0000001100057202 */ /* 0x000fe20000000f00 */
[----:B------:R-:W-:Y:S01]  /*01f0*/  IMAD.U32 R6, RZ, RZ, UR4 ;  /* 0x00000004ff067e24 */ /* 0x000fe2000f8e00ff */
[----:B------:R-:W-:Y:S02]  /*0200*/  MOV R20, 32@lo((nvkernel__ZN25_INTERNAL_4_ft_c_edb84aa710cffts2_posEiiii_F1L710_10 + .L_x_3@srel)) ;  /* 0x0000000000147802 */ /* 0x000fe40000000f00 */
[----:B------:R-:W-:-:S07]  /*0210*/  MOV R21, 32@hi((nvkernel__ZN25_INTERNAL_4_ft_c_edb84aa710cffts2_posEiiii_F1L710_10 + .L_x_3@srel)) ;  /* 0x0000000000157802 */ /* 0x000fce0000000f00 */
[----:B------:R-:W-:Y:S05]  /*0220*/  CALL.ABS.NOINC `(__cuda_sm20_div_s64) ;  /* 0x0000000000007943 */ /* 0x000fea0003c00000 */
.L_x_3:
[----:B------:R-:W-:Y:S05]  /*0230*/  BRA `(.L_x_132) ;  /* 0x0000000000487947 */ /* 0x000fea0003800000 */
.L_x_131:
        /* <DEDUP_REMOVED lines=18> */
.L_x_132:
[----:B------:R-:W-:Y:S05]  /*0360*/  BSYNC B6 ;  /* 0x0000000000067941 */ /* 0x000fea0003800000 */
.L_x_130:
        /* <DEDUP_REMOVED lines=68> */
.L_x_136:
        /* <DEDUP_REMOVED lines=11> */
.L_x_138:
        /* <DEDUP_REMOVED lines=37> */
.L_x_137:
[----:B------:R-:W-:Y:S05]  /*0ab0*/  BSYNC B1 ;  /* 0x0000000000017941 */ /* 0x000fea0003800000 */
.L_x_135:
        /* <DEDUP_REMOVED lines=15> */
.L_x_161:
        /* <DEDUP_REMOVED lines=19> */
.L_x_147:
[----:B------:R-:W-:Y:S04]  /*0ce0*/  BSSY B3, `(.L_x_142) ;  /* 0x00000bd000037945 */ /* 0x000fe80003800000 */
[----:B--23--:R-:W-:Y:S05]  /*0cf0*/  @P0 BRA `(.L_x_143) ;  /* 0x0000000800ec0947 */ /* 0x00cfea0003800000 */
        /* <DEDUP_REMOVED lines=26> */
[C---:B------:R-:W-:Y:S01]  /*0ea0*/  IMAD.WIDE R40, R62.reuse, 0x8, R40 ;  /* 0x000000083e287825 */ /* 0x040fe200078e0228 */
        /* <DEDUP_REMOVED lines=38> */
[----:B------:R0:W-:Y:S03]  /*1110*/  STG.E.64 desc[UR36][R28.64+0x1000], R48 ;  /* 0x001000301c007986 */ /* 0x0001e6000c101b24 */
[-C--:B------:R-:W-:Y:S01]  /*1120*/  DFMA R44, R58, R42.reuse, -R44 ;  /* 0x0000002a3a2c722b */ /* 0x080fe2000000082c */
[----:B------:R-:W-:Y:S01]  /*1130*/  STG.E.64 desc[UR36][R32.64+0x1000], R52 ;  /* 0x0010003420007986 */ /* 0x000fe2000c101b24 */
[----:B------:R-:W-:-:S05]  /*1140*/  DFMA R58, R56, R42, R46 ;  /* 0x0000002a383a722b */ /* 0x000fca000000002e */
[----:B------:R1:W-:Y:S04]  /*1150*/  STG.E.64 desc[UR36][R34.64+0x1000], R44 ;  /* 0x0010002c22007986 */ /* 0x0003e8000c101b24 */
[----:B------:R2:W-:Y:S04]  /*1160*/  STG.E.64 desc[UR36][R36.64+0x1000], R58 ;  /* 0x0010003a24007986 */ /* 0x0005e8000c101b24 */
[----:B------:R-:W3:Y:S04]  /*1170*/  LDG.E.64 R38, desc[UR36][R38.64+0x2000] ;  /* 0x0020002426267981 */ /* 0x000ee8000c1e1b00 */
[----:B------:R-:W3:Y:S04]  /*1180*/  LDG.E.64 R24, desc[UR36][R24.64+0x2000] ;  /* 0x0020002418187981 */ /* 0x000ee8000c1e1b00 */
[----:B------:R-:W4:Y:S04]  /*1190*/  LDG.E.64 R26, desc[UR36][R26.64+0x2000] ;  /* 0x002000241a1a7981 */ /* 0x000f28000c1e1b00 */
[----:B------:R-:W4:Y:S04]  /*11a0*/  LDG.E.64 R40, desc[UR36][R40.64+0x2000] ;  /* 0x0020002428287981 */ /* 0x000f28000c1e1b00 */
[----:B------:R-:W5:Y:S04]  /*11b0*/  LDG.E.64 R50, desc[UR36][R20.64] ;  /* 0x0000002414327981 */ /* 0x000f68000c1e1b00 */
[----:B------:R-:W1:Y:S01]  /*11c0*/  LDG.E.64 R54, desc[UR36][R14.64] ;  /* 0x000000240e367981 */ /* 0x000e62000c1e1b00 */
[----:B------:R-:W-:Y:S01]  /*11d0*/  IADD3 R68, R62, 0x600, RZ ;  /* 0x000006003e447810 */ /* 0x000fe20007ffe0ff */
[----:B------:R-:W-:Y:S01]  /*11e0*/  VIADD R66, R60, 0x600 ;  /* 0x000006003c427836 */ /* 0x000fe20000000000 */
[----:B------:R-:W-:Y:S01]  /*11f0*/  IADD3 R65, R61, 0x600, RZ ;  /* 0x000006003d417810 */ /* 0x000fe20007ffe0ff */
[----:B------:R-:W-:Y:S01]  /*1200*/  IMAD.MOV.U32 R69, RZ, RZ, -0x2 ;  /* 0xfffffffeff457424 */ /* 0x000fe200078e00ff */
[----:B------:R-:W-:Y:S01]  /*1210*/  IADD3 R67, R63, 0x600, RZ ;  /* 0x000006003f437810 */ /* 0x000fe20007ffe0ff */
[----:B---3--:R-:W-:-:S02]  /*1220*/  DADD R56, R38, -R24 ;  /* 0x0000000026387229 */ /* 0x008fc40000000818 */
[----:B0-----:R-:W-:Y:S02]  /*1230*/  DADD R48, R38, R24 ;  /* 0x0000000026307229 */ /* 0x001fe40000000018 */
[C-C-:B----4-:R-:W-:Y:S02]  /*1240*/  DADD R42, -R26.reuse, R40.reuse ;  /* 0x000000001a2a7229 */ /* 0x150fe40000000128 */
[----:B------:R-:W-:Y:S02]  /*1250*/  DADD R38, R26, R40 ;  /* 0x000000001a267229 */ /* 0x000fe40000000028 */
[-C--:B-----5:R-:W-:Y:S02]  /*1260*/  DMUL R46, R50, R56.reuse ;  /* 0x00000038322e7228 */ /* 0x0a0fe40000000000 */
[----:B-1----:R-:W-:-:S03]  /*1270*/  DMUL R44, R54, R56 ;  /* 0x00000038362c7228 */ /* 0x002fc60000000000 */
[----:B------:R2:W-:Y:S03]  /*1280*/  STG.E.64 desc[UR36][R28.64+0x2000], R38 ;  /* 0x002000261c007986 */ /* 0x0005e6000c101b24 */
[-C--:B------:R-:W-:Y:S01]  /*1290*/  DFMA R46, R54, R42.reuse, -R46 ;  /* 0x0000002a362e722b */ /* 0x080fe2000000082e */
[----:B------:R2:W-:Y:S01]  /*12a0*/  STG.E.64 desc[UR36][R32.64+0x2000], R48 ;  /* 0x0020003020007986 */ /* 0x0005e2000c101b24 */
[----:B------:R-:W-:-:S05]  /*12b0*/  DFMA R44, R50, R42, R44 ;  /* 0x0000002a322c722b */ /* 0x000fca000000002c */
[----:B------:R2:W-:Y:S04]  /*12c0*/  STG.E.64 desc[UR36][R34.64+0x2000], R46 ;  /* 0x0020002e22007986 */ /* 0x0005e8000c101b24 */
[----:B------:R2:W-:Y:S02]  /*12d0*/  STG.E.64 desc[UR36][R36.64+0x2000], R44 ;  /* 0x0020002c24007986 */ /* 0x0005e4000c101b24 */
.L_x_145:
[----:B------:R-:W-:Y:S05]  /*12e0*/  BSYNC B4 ;  /* 0x0000000000047941 */ /* 0x000fea0003800000 */
.L_x_144:
[----:B------:R-:W-:Y:S05]  /*12f0*/  @!P2 BRA `(.L_x_143) ;  /* 0x00000004006ca947 */ /* 0x000fea0003800000 */
.L_x_146:
[----:B------:R-:W0:Y:S01]  /*1300*/  LDC.64 R26, c[0x0][0x240] ;  /* 0x00009000ff1a7b82 */ /* 0x000e220000000a00 */
[----:B--2---:R-:W2:Y:S04]  /*1310*/  LDG.E.64 R48, desc[UR36][R20.64] ;  /* 0x0000002414307981 */ /* 0x004ea8000c1e1b00 */
[----:B---3--:R-:W3:Y:S03]  /*1320*/  LDG.E.64 R50, desc[UR36][R14.64] ;  /* 0x000000240e327981 */ /* 0x008ee6000c1e1b00 */
        /* <DEDUP_REMOVED lines=30> */
[----:B------:R-:W4:Y:S04]  /*1510*/  LDG.E.64 R50, desc[UR36][R28.64+0x1000] ;  /* 0x001000241c327981 */ /* 0x000f28000c1e1b00 */
[----:B0-----:R-:W4:Y:S04]  /*1520*/  LDG.E.64 R48, desc[UR36][R32.64+0x1000] ;  /* 0x0010002420307981 */ /* 0x001f28000c1e1b00 */
[----:B------:R-:W5:Y:S01]  /*1530*/  LDG.E.64 R58, desc[UR36][R14.64] ;  /* 0x000000240e3a7981 */ /* 0x000f62000c1e1b00 */
[----:B--2---:R-:W-:-:S08]  /*1540*/  DADD R42, R54, -R52 ;  /* 0x00000000362a7229 */ /* 0x004fd00000000834 */
[-C--:B---3--:R-:W-:Y:S02]  /*1550*/  DMUL R44, R56, R42.reuse ;  /* 0x0000002a382c7228 */ /* 0x088fe40000000000 */
[--C-:B----4-:R-:W-:Y:S02]  /*1560*/  DADD R46, -R50, R48.reuse ;  /* 0x00000000322e7229 */ /* 0x110fe40000000130 */
[----:B-----5:R-:W-:Y:S02]  /*1570*/  DMUL R42, R58, R42 ;  /* 0x0000002a3a2a7228 */ /* 0x020fe40000000000 */
[----:B------:R-:W-:Y:S02]  /*1580*/  DADD R48, R50, R48 ;  /* 0x0000000032307229 */ /* 0x000fe40000000030 */
[----:B------:R-:W-:Y:S02]  /*1590*/  DADD R52, R54, R52 ;  /* 0x0000000036347229 */ /* 0x000fe40000000034 */
[----:B------:R-:W-:-:S02]  /*15a0*/  DFMA R44, R58, R46, -R44 ;  /* 0x0000002e3a2c722b */ /* 0x000fc4000000082c */
[----:B------:R-:W-:Y:S01]  /*15b0*/  DFMA R42, R56, R46, R42 ;  /* 0x0000002e382a722b */ /* 0x000fe2000000002a */
[----:B------:R0:W-:Y:S04]  /*15c0*/  STG.E.64 desc[UR36][R34.64+0x1000], R48 ;  /* 0x0010003022007986 */ /* 0x0001e8000c101b24 */
[----:B------:R-:W-:Y:S04]  /*15d0*/  STG.E.64 desc[UR36][R36.64+0x1000], R52 ;  /* 0x0010003424007986 */ /* 0x000fe8000c101b24 */
[----:B------:R1:W-:Y:S04]  /*15e0*/  STG.E.64 desc[UR36][R38.64+0x1000], R44 ;  /* 0x0010002c26007986 */ /* 0x0003e8000c101b24 */
[----:B------:R2:W-:Y:S04]  /*15f0*/  STG.E.64 desc[UR36][R40.64+0x1000], R42 ;  /* 0x0010002a28007986 */ /* 0x0005e8000c101b24 */
[----:B------:R-:W3:Y:S04]  /*1600*/  LDG.E.64 R46, desc[UR36][R28.64+0x2000] ;  /* 0x002000241c2e7981 */ /* 0x000ee8000c1e1b00 */
[----:B0-----:R-:W3:Y:S04]  /*1610*/  LDG.E.64 R48, desc[UR36][R32.64+0x2000] ;  /* 0x0020002420307981 */ /* 0x001ee8000c1e1b00 */
[----:B-1----:R-:W4:Y:S04]  /*1620*/  LDG.E.64 R44, desc[UR36][R26.64+0x2000] ;  /* 0x002000241a2c7981 */ /* 0x002f28000c1e1b00 */
[----:B--2---:R-:W4:Y:S04]  /*1630*/  LDG.E.64 R42, desc[UR36][R24.64+0x2000] ;  /* 0x00200024182a7981 */ /* 0x004f28000c1e1b00 */
[----:B------:R-:W2:Y:S04]  /*1640*/  LDG.E.64 R50, desc[UR36][R20.64] ;  /* 0x0000002414327981 */ /* 0x000ea8000c1e1b00 */
[----:B------:R-:W5:Y:S01]  /*1650*/  LDG.E.64 R52, desc[UR36][R14.64] ;  /* 0x000000240e347981 */ /* 0x000f62000c1e1b00 */
[----:B---3--:R-:W-:-:S02]  /*1660*/  DADD R54, -R46, R48 ;  /* 0x000000002e367229 */ /* 0x008fc40000000130 */
[----:B----4-:R-:W-:Y:S02]  /*1670*/  DADD R58, R42, -R44 ;  /* 0x000000002a3a7229 */ /* 0x010fe4000000082c */
[----:B------:R-:W-:-:S06]  /*1680*/  DADD R46, R46, R48 ;  /* 0x000000002e2e7229 */ /* 0x000fcc0000000030 */
[-C--:B--2---:R-:W-:Y:S02]  /*1690*/  DMUL R56, R50, R58.reuse ;  /* 0x0000003a32387228 */ /* 0x084fe40000000000 */
[----:B-----5:R-:W-:Y:S02]  /*16a0*/  DMUL R58, R52, R58 ;  /* 0x0000003a343a7228 */ /* 0x020fe40000000000 */
[----:B------:R-:W-:-:S04]  /*16b0*/  DADD R42, R42, R44 ;  /* 0x000000002a2a7229 */ /* 0x000fc8000000002c */
[-C--:B------:R-:W-:Y:S02]  /*16c0*/  DFMA R56, R52, R54.reuse, -R56 ;  /* 0x000000363438722b */ /* 0x080fe40000000838 */
[----:B------:R-:W-:Y:S01]  /*16d0*/  DFMA R58, R50, R54, R58 ;  /* 0x00000036323a722b */ /* 0x000fe2000000003a */
[----:B------:R0:W-:Y:S04]  /*16e0*/  STG.E.64 desc[UR36][R34.64+0x2000], R46 ;  /* 0x0020002e22007986 */ /* 0x0001e8000c101b24 */
[----:B------:R1:W-:Y:S04]  /*16f0*/  STG.E.64 desc[UR36][R36.64+0x2000], R42 ;  /* 0x0020002a24007986 */ /* 0x0003e8000c101b24 */
[----:B------:R3:W-:Y:S04]  /*1700*/  STG.E.64 desc[UR36][R38.64+0x2000], R56 ;  /* 0x0020003826007986 */ /* 0x0007e8000c101b24 */
[----:B------:R3:W-:Y:S04]  /*1710*/  STG.E.64 desc[UR36][R40.64+0x2000], R58 ;  /* 0x0020003a28007986 */ /* 0x0007e8000c101b24 */
[----:B------:R-:W2:Y:S04]  /*1720*/  LDG.E.64 R24, desc[UR36][R24.64+0x3000] ;  /* 0x0030002418187981 */ /* 0x000ea8000c1e1b00 */
[----:B------:R-:W2:Y:S04]  /*1730*/  LDG.E.64 R26, desc[UR36][R26.64+0x3000] ;  /* 0x003000241a1a7981 */ /* 0x000ea8000c1e1b00 */
[----:B------:R-:W0:Y:S04]  /*1740*/  LDG.E.64 R28, desc[UR36][R28.64+0x3000] ;  /* 0x003000241c1c7981 */ /* 0x000e28000c1e1b00 */
[----:B------:R-:W0:Y:S04]  /*1750*/  LDG.E.64 R32, desc[UR36][R32.64+0x3000] ;  /* 0x0030002420207981 */ /* 0x000e28000c1e1b00 */
[----:B------:R-:W4:Y:S04]  /*1760*/  LDG.E.64 R48, desc[UR36][R20.64] ;  /* 0x0000002414307981 */ /* 0x000f28000c1e1b00 */
[----:B------:R-:W1:Y:S01]  /*1770*/  LDG.E.64 R50, desc[UR36][R14.64] ;  /* 0x000000240e327981 */ /* 0x000e62000c1e1b00 */
[----:B------:R-:W-:-:S04]  /*1780*/  IADD3 R69, R69, -0x4, RZ ;  /* 0xfffffffc45457810 */ /* 0x000fc80007ffe0ff */
[----:B------:R-:W-:Y:S02]  /*1790*/  ISETP.GT.AND P2, PT, R69, RZ, PT ;  /* 0x000000ff4500720c */ /* 0x000fe40003f44270 */
[----:B------:R-:W-:Y:S02]  /*17a0*/  IADD3 R68, R68, 0x800, RZ ;  /* 0x0000080044447810 */ /* 0x000fe40007ffe0ff */
[----:B------:R-:W-:Y:S02]  /*17b0*/  IADD3 R65, R65, 0x800, RZ ;  /* 0x0000080041417810 */ /* 0x000fe40007ffe0ff */
[----:B------:R-:W-:Y:S02]  /*17c0*/  IADD3 R66, R66, 0x800, RZ ;  /* 0x0000080042427810 */ /* 0x000fe40007ffe0ff */
[----:B------:R-:W-:Y:S01]  /*17d0*/  IADD3 R67, R67, 0x800, RZ ;  /* 0x0000080043437810 */ /* 0x000fe20007ffe0ff */
[----:B--2---:R-:W-:Y:S02]  /*17e0*/  DADD R52, R24, -R26 ;  /* 0x0000000018347229 */ /* 0x004fe4000000081a */
[----:B0-----:R-:W-:-:S06]  /*17f0*/  DADD R46, -R28, R32 ;  /* 0x000000001c2e7229 */ /* 0x001fcc0000000120 */
[-C--:B----4-:R-:W-:Y:S02]  /*1800*/  DMUL R44, R48, R52.reuse ;  /* 0x00000034302c7228 */ /* 0x090fe40000000000 */
        /* <DEDUP_REMOVED lines=10> */
.L_x_143:
[----:B------:R-:W-:Y:S05]  /*18b0*/  BSYNC B3 ;  /* 0x0000000000037941 */ /* 0x000fea0003800000 */
.L_x_142:
        /* <DEDUP_REMOVED lines=9> */
.L_x_141:
[----:B------:R-:W-:Y:S05]  /*1950*/  BSYNC B2 ;  /* 0x0000000000027941 */ /* 0x000fea0003800000 */
.L_x_140:
        /* <DEDUP_REMOVED lines=21> */
.L_x_157:
[----:B------:R-:W-:Y:S04]  /*1ab0*/  BSSY B4, `(.L_x_152) ;  /* 0x00000a4000047945 */ /* 0x000fe80003800000 */
[----:B-1----:R-:W-:Y:S05]  /*1ac0*/  @P0 BRA `(.L_x_153) ;  /* 0x0000000800880947 */ /* 0x002fea0003800000 */
[----:B------:R-:W0:Y:S01]  /*1ad0*/  LDC.64 R14, c[0x0][0x248] ;  /* 0x00009200ff0e7b82 */ /* 0x000e220000000a00 */
[----:B---34-:R-:W-:Y:S01]  /*1ae0*/  HFMA2.MMA R25, -RZ, RZ, 0, 5.9604644775390625e-08 ;  /* 0x00000001ff197435 */ /* 0x018fe200000001ff */
[C---:B------:R-:W-:Y:S01]  /*1af0*/  VIADD R24, R5.reuse, 0x1 ;  /* 0x0000000105187836 */ /* 0x040fe20000000000 */
[----:B------:R-:W-:Y:S01]  /*1b00*/  ISETP.NE.AND P3, PT, R5, RZ, PT ;  /* 0x000000ff0500720c */ /* 0x000fe20003f65270 */
[----:B------:R-:W-:Y:S01]  /*1b10*/  BSSY B5, `(.L_x_154) ;  /* 0x0000041000057945 */ /* 0x000fe20003800000 */
[----:B------:R-:W-:Y:S01]  /*1b20*/  MOV R66, R60 ;  /* 0x0000003c00427202 */ /* 0x000fe20000000f00 */
[----:B------:R-:W-:Y:S01]  /*1b30*/  IMAD.MOV.U32 R63, RZ, RZ, R61 ;  /* 0x000000ffff3f7224 */ /* 0x000fe200078e003d */
[----:B------:R-:W-:Y:S01]  /*1b40*/  MOV R64, R11 ;  /* 0x0000000b00407202 */ /* 0x000fe20000000f00 */
[----:B------:R-:W1:Y:S01]  /*1b50*/  LDC.64 R20, c[0x0][0x250] ;  /* 0x00009400ff147b82 */ /* 0x000e620000000a00 */
[----:B------:R-:W-:Y:S02]  /*1b60*/  IMAD.MOV.U32 R65, RZ, RZ, R10 ;  /* 0x000000ffff417224 */ /* 0x000fe400078e000a */
[----:B------:R-:W-:-:S05]  /*1b70*/  SHF.L.U32 R67, R25, R24, RZ ;  /* 0x0000001819437219 */ /* 0x000fca00000006ff */
[----:B------:R-:W-:-:S05]  /*1b80*/  VIADD R24, R67, 0xffffffff ;  /* 0xffffffff43187836 */ /* 0x000fca0000000000 */
[----:B------:R-:W-:Y:S01]  /*1b90*/  ISETP.GE.U32.AND P2, PT, R24, 0x3, PT ;  /* 0x000000031800780c */ /* 0x000fe20003f46070 */
[----:B0-----:R-:W-:-:S04]  /*1ba0*/  IMAD.WIDE R14, R9, 0x8, R14 ;  /* 0x00000008090e7825 */ /* 0x001fc800078e020e */
[----:B-1----:R-:W-:Y:S01]  /*1bb0*/  IMAD.WIDE R20, R9, 0x8, R20 ;  /* 0x0000000809147825 */ /* 0x002fe200078e0214 */
[----:B------:R-:W-:Y:S07]  /*1bc0*/  @P3 BRA `(.L_x_155) ;  /* 0x0000000000d43947 */ /* 0x000fee0003800000 */
[----:B--2---:R-:W0:Y:S01]  /*1bd0*/  LDC.64 R32, c[0x0][0x260] ;  /* 0x00009800ff207b82 */ /* 0x004e220000000a00 */
        /* <DEDUP_REMOVED lines=18> */
[----:B------:R-:W-:Y:S01]  /*1d00*/  DADD R24, R24, R26 ;  /* 0x0000000018187229 */ /* 0x000fe2000000001a */
[----:B0-----:R-:W-:Y:S01]  /*1d10*/  IMAD.WIDE R40, R11, 0x8, R44 ;  /* 0x000000080b287825 */ /* 0x001fe200078e022c */
[----:B------:R-:W-:-:S02]  /*1d20*/  DFMA R48, R54, R46, -R48 ;  /* 0x0000002e3630722b */ /* 0x000fc40000000830 */
[----:B------:R-:W-:Y:S01]  /*1d30*/  DFMA R50, R52, R46, R50 ;  /* 0x0000002e3432722b */ /* 0x000fe20000000032 */
[----:B----4-:R-:W-:-:S04]  /*1d40*/  IMAD.WIDE R26, R11, 0x8, R42 ;  /* 0x000000080b1a7825 */ /* 0x010fc800078e022a */
[C---:B------:R-:W-:Y:S01]  /*1d50*/  IMAD.WIDE R42, R10.reuse, 0x8, R42 ;  /* 0x000000080a2a7825 */ /* 0x040fe200078e022a */
[----:B------:R-:W-:Y:S03]  /*1d60*/  STG.E.64 desc[UR36][R26.64], R34 ;  /* 0x000000221a007986 */ /* 0x000fe6000c101b24 */
[----:B------:R-:W-:Y:S01]  /*1d70*/  IMAD.WIDE R44, R10, 0x8, R44 ;  /* 0x000000080a2c7825 */ /* 0x000fe200078e022c */
        /* <DEDUP_REMOVED lines=26> */
.L_x_155:
[----:B------:R-:W-:Y:S05]  /*1f20*/  BSYNC B5 ;  /* 0x0000000000057941 */ /* 0x000fea0003800000 */
.L_x_154:
[----:B------:R-:W-:Y:S05]  /*1f30*/  @!P2 BRA `(.L_x_153) ;  /* 0x00000004006ca947 */ /* 0x000fea0003800000 */
.L_x_156:
[----:B-12---:R-:W0:Y:S01]  /*1f40*/  LDC.64 R34, c[0x0][0x260] ;  /* 0x00009800ff227b82 */ /* 0x006e220000000a00 */
        /* <DEDUP_REMOVED lines=53> */
[----:B--2---:R-:W-:-:S02]  /*22a0*/  DADD R58, R52, -R42 ;  /* 0x00000000343a7229 */ /* 0x004fc4000000082a */
[----:B---3--:R-:W-:-:S06]  /*22b0*/  DADD R48, -R54, R56 ;  /* 0x0000000036307229 */ /* 0x008fcc0000000138 */
[-C--:B----4-:R-:W-:Y:S02]  /*22c0*/  DMUL R44, R46, R58.reuse ;  /* 0x0000003a2e2c7228 */ /* 0x090fe40000000000 */
[----:B-----5:R-:W-:Y:S02]  /*22d0*/  DMUL R58, R50, R58 ;  /* 0x0000003a323a7228 */ /* 0x020fe40000000000 */
        /* <DEDUP_REMOVED lines=14> */
[----:B------:R-:W-:-:S04]  /*23c0*/  IADD3 R67, R67, -0x4, RZ ;  /* 0xfffffffc43437810 */ /* 0x000fc80007ffe0ff */
[----:B------:R-:W-:Y:S02]  /*23d0*/  ISETP.GT.AND P2, PT, R67, RZ, PT ;  /* 0x000000ff4300720c */ /* 0x000fe40003f44270 */
[----:B------:R-:W-:Y:S02]  /*23e0*/  IADD3 R66, R66, 0x800, RZ ;  /* 0x0000080042427810 */ /* 0x000fe40007ffe0ff */
[----:B------:R-:W-:Y:S02]  /*23f0*/  IADD3 R63, R63, 0x800, RZ ;  /* 0x000008003f3f7810 */ /* 0x000fe40007ffe0ff */
[----:B------:R-:W-:Y:S02]  /*2400*/  IADD3 R64, R64, 0x800, RZ ;  /* 0x0000080040407810 */ /* 0x000fe40007ffe0ff */
[----:B------:R-:W-:Y:S01]  /*2410*/  IADD3 R65, R65, 0x800, RZ ;  /* 0x0000080041417810 */ /* 0x000fe20007ffe0ff */
[C-C-:B--2---:R-:W-:Y:S02]  /*2420*/  DADD R56, R40.reuse, -R34.reuse ;  /* 0x0000000028387229 */ /* 0x144fe40000000822 */
[----:B0-----:R-:W-:-:S02]  /*2430*/  DADD R44, R40, R34 ;  /* 0x00000000282c7229 */ /* 0x001fc40000000022 */
        /* <DEDUP_REMOVED lines=11> */
.L_x_153:
[----:B------:R-:W-:Y:S05]  /*24f0*/  BSYNC B4 ;  /* 0x0000000000047941 */ /* 0x000fea0003800000 */
.L_x_152:
        /* <DEDUP_REMOVED lines=11> */
.L_x_151:
[----:B------:R-:W-:Y:S05]  /*25b0*/  BSYNC B3 ;  /* 0x0000000000037941 */ /* 0x000fea0003800000 */
.L_x_150:
[----:B------:R-:W-:Y:S05]  /*25c0*/  BRA `(.L_x_158) ;  /* 0x00000004001c7947 */ /* 0x000fea0003800000 */
.L_x_149:
[----:B--234-:R-:W0:Y:S02]  /*25d0*/  LDC R35, c[0x0][0x210] ;  /* 0x00008400ff237b82 */ /* 0x01ce240000000800 */
        /* <DEDUP_REMOVED lines=40> */
.L_x_159:
[----:B------:R-:W-:-:S13]  /*2860*/  ISETP.GE.U32.AND P0, PT, R34, 0x3, PT ;  /* 0x000000032200780c */ /* 0x000fda0003f06070 */
[----:B------:R-:W-:Y:S05]  /*2870*/  @!P0 BRA `(.L_x_158) ;  /* 0x0000000000708947 */ /* 0x000fea0003800000 */
.L_x_160:
        /* <DEDUP_REMOVED lines=28> */
.L_x_158:
[----:B------:R-:W-:Y:S05]  /*2a40*/  BSYNC B2 ;  /* 0x0000000000027941 */ /* 0x000fea0003800000 */
.L_x_148:
[----:B------:R-:W-:Y:S02]  /*2a50*/  IADD3 R8, R8, 0x2, RZ ;  /* 0x0000000208087810 */ /* 0x000fe40007ffe0ff */
[----:B------:R-:W-:Y:S02]  /*2a60*/  IADD3 R6, R6, -0x2, RZ ;  /* 0xfffffffe06067810 */ /* 0x000fe40007ffe0ff */
[----:B------:R-:W-:Y:S01]  /*2a70*/  IADD3 R5, R5, 0x2, RZ ;  /* 0x0000000205057810 */ /* 0x000fe20007ffe0ff */
[----:B------:R-:W-:Y:S06]  /*2a80*/  @P1 BRA `(.L_x_161) ;  /* 0xffffffe000481947 */ /* 0x000fec000383ffff */
[----:B------:R-:W-:Y:S05]  /*2a90*/  BSYNC B1 ;  /* 0x0000000000017941 */ /* 0x000fea0003800000 */
.L_x_139:
[----:B--2-4-:R-:W2:Y:S02]  /*2aa0*/  LDC R29, c[0x0][0x21c] ;  /* 0x00008700ff1d7b82 */ /* 0x014ea40000000800 */
[----:B--2---:R-:W-:-:S13]  /*2ab0*/  ISETP.GE.AND P0, PT, R29, 0x1, PT ;  /* 0x000000011d00780c */ /* 0x004fda0003f06270 */
[----:B------:R-:W-:Y:S05]  /*2ac0*/  @!P0 BRA `(.L_x_134) ;  /* 0x0000000400848947 */ /* 0x000fea0003800000 */
[C---:B-1----:R-:W-:Y:S01]  /*2ad0*/  LOP3.LUT P0, R32, R29.reuse, 0x3, RZ, 0xc0, !PT ;  /* 0x000000031d207812 */ /* 0x042fe2000780c0ff */
[----:B------:R-:W-:Y:S01]  /*2ae0*/  ULDC UR4, c[0x0][0x21c] ;  /* 0x0000870000047ab9 */ /* 0x000fe20000000800 */
[----:B------:R-:W-:Y:S01]  /*2af0*/  IMAD.MOV.U32 R4, RZ, RZ, R0 ;  /* 0x000000ffff047224 */ /* 0x000fe200078e0000 */
[----:B------:R-:W-:Y:S01]  /*2b00*/  IADD3 R28, R29, -0x1, RZ ;  /* 0xffffffff1d1c7810 */ /* 0x000fe20007ffe0ff */
[----:B------:R-:W-:-:S09]  /*2b10*/  IMAD.U32 R5, RZ, RZ, UR4 ;  /* 0x00000004ff057e24 */ /* 0x000fd2000f8e00ff */
[----:B------:R-:W-:Y:S05]  /*2b20*/  @!P0 BRA `(.L_x_162) ;  /* 0x0000000000a88947 */ /* 0x000fea0003800000 */
[----:B0-----:R-:W0:Y:S08]  /*2b30*/  LDC.64 R10, c[0x0][0x230] ;  /* 0x00008c00ff0a7b82 */ /* 0x001e300000000a00 */
[----:B------:R-:W1:Y:S08]  /*2b40*/  LDC.64 R12, c[0x0][0x228] ;  /* 0x00008a00ff0c7b82 */ /* 0x000e700000000a00 */
[----:B------:R-:W2:Y:S08]  /*2b50*/  LDC.64 R20, c[0x0][0x240] ;  /* 0x00009000ff147b82 */ /* 0x000eb00000000a00 */
[----:B---3--:R-:W3:Y:S01]  /*2b60*/  LDC.64 R24, c[0x0][0x238] ;  /* 0x00008e00ff187b82 */ /* 0x008ee20000000a00 */
        /* <DEDUP_REMOVED lines=14> */
[----:B-1----:R-:W-:-:S06]  /*2c50*/  IMAD.WIDE R6, R4, 0x8, R10 ;  /* 0x0000000804067825 */ /* 0x002fcc00078e020a */
[----:B------:R-:W2:Y:S01]  /*2c60*/  LDG.E.64 R6, desc[UR36][R6.64] ;  /* 0x0000002406067981 */ /* 0x000ea2000c1e1b00 */
[----:B------:R-:W-:-:S04]  /*2c70*/  IMAD.WIDE R14, R3, 0x8, R12 ;  /* 0x00000008030e7825 */ /* 0x000fc800078e020c */
[----:B------:R-:W-:Y:S01]  /*2c80*/  IMAD.WIDE R8, R4, 0x8, R20 ;  /* 0x0000000804087825 */ /* 0x000fe200078e0214 */
[----:B--2---:R2:W-:Y:S05]  /*2c90*/  STG.E.64 desc[UR36][R14.64], R6 ;  /* 0x000000060e007986 */ /* 0x0045ea000c101b24 */
[----:B------:R-:W3:Y:S01]  /*2ca0*/  LDG.E.64 R8, desc[UR36][R8.64] ;  /* 0x0000002408087981 */ /* 0x000ee2000c1e1b00 */
[C---:B------:R-:W-:Y:S01]  /*2cb0*/  IMAD.WIDE R26, R3.reuse, 0x8, R24 ;  /* 0x00000008031a7825 */ /* 0x040fe200078e0218 */
[----:B------:R-:W-:Y:S02]  /*2cc0*/  ISETP.NE.AND P0, PT, R32, 0x2, PT ;  /* 0x000000022000780c */ /* 0x000fe40003f05270 */
[----:B------:R-:W-:-:S02]  /*2cd0*/  IADD3.X R3, R3, UR4, RZ, PT, !PT ;  /* 0x0000000403037c10 */ /* 0x000fc4000bffe4ff */
[----:B------:R-:W-:Y:S02]  /*2ce0*/  IADD3 R5, R29, -0x2, RZ ;  /* 0xfffffffe1d057810 */ /* 0x000fe40007ffe0ff */
[----:B------:R-:W-:Y:S01]  /*2cf0*/  IADD3 R4, R0, 0x400, RZ ;  /* 0x0000040000047810 */ /* 0x000fe20007ffe0ff */
[----:B---3--:R2:W-:Y:S06]  /*2d00*/  STG.E.64 desc[UR36][R26.64], R8 ;  /* 0x000000081a007986 */ /* 0x0085ec000c101b24 */
        /* <DEDUP_REMOVED lines=9> */
[----:B------:R-:W-:-:S02]  /*2da0*/  IADD3 R4, R0, 0x600, RZ ;  /* 0x0000060000047810 */ /* 0x000fc40007ffe0ff */
[----:B------:R-:W-:Y:S01]  /*2db0*/  IADD3.X R3, R3, UR4, RZ, PT, !PT ;  /* 0x0000000403037c10 */ /* 0x000fe2000bffe4ff */
[----:B--2---:R4:W-:Y:S06]  /*2dc0*/  STG.E.64 desc[UR36][R24.64], R8 ;  /* 0x0000000818007986 */ /* 0x0049ec000c101b24 */
.L_x_162:
[----:B------:R-:W-:-:S13]  /*2dd0*/  ISETP.GE.U32.AND P0, PT, R28, 0x3, PT ;  /* 0x000000031c00780c */ /* 0x000fda0003f06070 */
[----:B------:R-:W-:Y:S05]  /*2de0*/  @!P0 BRA `(.L_x_134) ;  /* 0x0000000000bc8947 */ /* 0x000fea0003800000 */
[----:B------:R-:W5:Y:S01]  /*2df0*/  LDC R49, c[0x0][0x270] ;  /* 0x00009c00ff317b82 */ /* 0x000f620000000800 */
[----:B012---:R-:W-:Y:S01]  /*2e00*/  HFMA2.MMA R14, -RZ, RZ, 0, 4.76837158203125e-07 ;  /* 0x00000008ff0e7435 */ /* 0x007fe200000001ff */
[----:B------:R-:W-:-:S06]  /*2e10*/  MOV R15, 0x0 ;  /* 0x00000000000f7802 */ /* 0x000fcc0000000f00 */
[----:B----4-:R-:W0:Y:S08]  /*2e20*/  LDC.64 R6, c[0x0][0x230] ;  /* 0x00008c00ff067b82 */ /* 0x010e300000000a00 */
[----:B------:R-:W1:Y:S08]  /*2e30*/  LDC.64 R8, c[0x0][0x240] ;  /* 0x00009000ff087b82 */ /* 0x000e700000000a00 */
[----:B------:R-:W2:Y:S01]  /*2e40*/  LDC.64 R10, c[0x0][0x228] ;  /* 0x00008a00ff0a7b82 */ /* 0x000ea20000000a00 */
[----:B-----5:R-:W-:-:S07]  /*2e50*/  IMAD.WIDE R46, R49, 0x8, R14 ;  /* 0x00000008312e7825 */ /* 0x020fce00078e020e */
[----:B------:R-:W4:Y:S02]  /*2e60*/  LDC.64 R12, c[0x0][0x238] ;  /* 0x00008e00ff0c7b82 */ /* 0x000f240000000a00 */
.L_x_163:
[----:B0-----:R-:W-:-:S05]  /*2e70*/  IMAD.WIDE R14, R4, 0x8, R6 ;  /* 0x00000008040e7825 */ /* 0x001fca00078e0206 */
[----:B------:R-:W5:Y:S01]  /*2e80*/  LDG.E.64 R20, desc[UR36][R14.64] ;  /* 0x000000240e147981 */ /* 0x000f62000c1e1b00 */
[----:B--23--:R-:W-:-:S04]  /*2e90*/  IMAD.WIDE R24, R3, 0x8, R10 ;  /* 0x0000000803187825 */ /* 0x00cfc800078e020a */
[----:B-1----:R-:W-:Y:S01]  /*2ea0*/  IMAD.WIDE R26, R4, 0x8, R8 ;  /* 0x00000008041a7825 */ /* 0x002fe200078e0208 */
[----:B-----5:R0:W-:Y:S04]  /*2eb0*/  STG.E.64 desc[UR36][R24.64], R20 ;  /* 0x0000001418007986 */ /* 0x0201e8000c101b24 */
[----:B------:R-:W2:Y:S01]  /*2ec0*/  LDG.E.64 R28, desc[UR36][R26.64] ;  /* 0x000000241a1c7981 */ /* 0x000ea2000c1e1b00 */
[----:B----4-:R-:W-:Y:S01]  /*2ed0*/  IMAD.WIDE R32, R3, 0x8, R12 ;  /* 0x0000000803207825 */ /* 0x010fe200078e020c */
        /* <DEDUP_REMOVED lines=32> */
.L_x_134:
[----:B------:R-:W-:Y:S05]  /*30e0*/  BSYNC B0 ;  /* 0x0000000000007941 */ /* 0x000fea0003800000 */
.L_x_133:
        /* <DEDUP_REMOVED lines=8> */
.L_x_165:
        /* <DEDUP_REMOVED lines=9> */
.L_x_264:


//--------------------- .text.nvkernel__ZN25_INTERNAL_4_ft_c_edb84aa710cffts1_negEiiii_F1L601_8 --------------------------
	.section	.text.nvkernel__ZN25_INTERNAL_4_ft_c_edb84aa710cffts1_negEiiii_F1L601_8,"ax",@progbits
	.align	128
        .global         nvkernel__ZN25_INTERNAL_4_ft_c_edb84aa710cffts1_negEiiii_F1L601_8
        .type           nvkernel__ZN25_INTERNAL_4_ft_c_edb84aa710cffts1_negEiiii_F1L601_8,@function
        .size           nvkernel__ZN25_INTERNAL_4_ft_c_edb84aa710cffts1_negEiiii_F1L601_8,(.L_x_265 - nvkernel__ZN25_INTERNAL_4_ft_c_edb84aa710cffts1_negEiiii_F1L601_8)
        .other          nvkernel__ZN25_INTERNAL_4_ft_c_edb84aa710cffts1_negEiiii_F1L601_8,@"STO_CUDA_ENTRY STV_DEFAULT"
nvkernel__ZN25_INTERNAL_4_ft_c_edb84aa710cffts1_negEiiii_F1L601_8:
.text.nvkernel__ZN25_INTERNAL_4_ft_c_edb84aa710cffts1_negEiiii_F1L601_8:
        /* <DEDUP_REMOVED lines=22> */
.L_x_200:
[----:B0123--:R-:W0:Y:S01]  /*0160*/  LDC R6, c[0x0][0x220] ;  /* 0x00008800ff067b82 */ /* 0x00fe220000000800 */
        /* <DEDUP_REMOVED lines=9> */
[----:B------:R-:W-:Y:S02]  /*0200*/  MOV R20, 32@lo((nvkernel__ZN25_INTERNAL_4_ft_c_edb84aa710cffts1_negEiiii_F1L601_8 + .L_x_4@srel)) ;  /* 0x0000000000147802 */ /* 0x000fe40000000f00 */
[----:B------:R-:W-:-:S07]  /*0210*/  MOV R21, 32@hi((nvkernel__ZN25_INTERNAL_4_ft_c_edb84aa710cffts1_negEiiii_F1L601_8 + .L_x_4@srel)) ;  /* 0x0000000000157802 */ /* 0x000fce0000000f00 */
[----:B------:R-:W-:Y:S05]  /*0220*/  CALL.ABS.NOINC `(__cuda_sm20_div_s64) ;  /* 0x0000000000007943 */ /* 0x000fea0003c00000 */
.L_x_4:
[----:B------:R-:W-:Y:S05]  /*0230*/  BRA `(.L_x_168) ;  /* 0x0000000000487947 */ /* 0x000fea0003800000 */
.L_x_167:
        /* <DEDUP_REMOVED lines=18> */
.L_x_168:
[----:B------:R-:W-:Y:S05]  /*0360*/  BSYNC B6 ;  /* 0x0000000000067941 */ /* 0x000fea0003800000 */
.L_x_166:
[----:B------:R-:W0:Y:S01]  /*0370*/  S2R R3, SR_TID.X ;  /* 0x0000000000037919 */ /* 0x000e220000002100 */
[----:B------:R-:W1:Y:S01]  /*0380*/  S2UR UR4, SR_CTAID.X ;  /* 0x00000000000479c3 */ /* 0x000e620000002500 */
[----:B------:R-:W-:Y:S01]  /*0390*/  ISETP.GE.U32.AND P0, PT, R16, R30, PT ;  /* 0x0000001e1000720c */ /* 0x000fe20003f06070 */
[----:B------:R-:W-:Y:S01]  /*03a0*/  ULDC UR6, c[0x0][0x220] ;  /* 0x0000880000067ab9 */ /* 0x000fe20000000800 */
[----:B------:R-:W-:Y:S01]  /*03b0*/  IADD3 R5, -R4, RZ, RZ ;  /* 0x000000ff04057210 */ /* 0x000fe20007ffe1ff */
[----:B------:R-:W-:Y:S01]  /*03c0*/  ULDC UR5, c[0x0][0x270] ;  /* 0x00009c0000057ab9 */ /* 0x000fe20000000800 */
[----:B------:R-:W-:Y:S01]  /*03d0*/  ISETP.GE.AND.EX P0, PT, R17, R31, PT, P0 ;  /* 0x0000001f1100720c */ /* 0x000fe20003f06300 */
[----:B------:R-:W-:Y:S01]  /*03e0*/  BSSY B0, `(.L_x_169) ;  /* 0x00002a9000007945 */ /* 0x000fe20003800000 */
[----:B-1----:R-:W-:-:S06]  /*03f0*/  USHF.L.U32 UR4, UR4, 0x7, URZ ;  /* 0x0000000704047899 */ /* 0x002fcc000800063f */
[----:B0-----:R-:W-:Y:S01]  /*0400*/  IADD3 R0, R22, UR4, R3 ;  /* 0x0000000416007c10 */ /* 0x001fe2000fffe003 */
[----:B------:R-:W-:Y:S02]  /*0410*/  ULDC UR4, c[0x0][0x268] ;  /* 0x00009a0000047ab9 */ /* 0x000fe40000000800 */
[----:B------:R-:W-:Y:S02]  /*0420*/  UIADD3 UR4, UR4, 0x1, URZ ;  /* 0x0000000104047890 */ /* 0x000fe4000fffe03f */
[----:B------:R-:W-:-:S04]  /*0430*/  IMAD R5, R5, UR6, R0 ;  /* 0x0000000605057c24 */ /* 0x000fc8000f8e0200 */
[C---:B------:R-:W-:Y:S01]  /*0440*/  IMAD R3, R4.reuse, UR5, R5 ;  /* 0x0000000504037c24 */ /* 0x040fe2000f8e0205 */
[----:B------:R-:W-:-:S03]  /*0450*/  LEA R0, R4, R5, 0x12 ;  /* 0x0000000504007211 */ /* 0x000fc600078e90ff */
[----:B------:R-:W-:Y:S01]  /*0460*/  IMAD R3, R3, UR4, RZ ;  /* 0x0000000403037c24 */ /* 0x000fe2000f8e02ff */
        /* <DEDUP_REMOVED lines=26> */
[----:B------:R-:W-:Y:S02]  /*0610*/  VIADD R35, R0, 0x200 ;  /* 0x0000020000237836 */ /* 0x000fe40000000000 */
[----:B------:R-:W-:Y:S01]  /*0620*/  IMAD.MOV.U32 R34, RZ, RZ, R24 ;  /* 0x000000ffff227224 */ /* 0x000fe200078e0018 */
[----:B------:R-:W-:Y:S01]  /*0630*/  IADD3.X R21, R4, UR5, RZ, P0, !PT ;  /* 0x0000000504157c10 */ /* 0x000fe200087fe4ff */
[----:B------:R-:W-:Y:S01]  /*0640*/  VIADD R4, R3, 0x1 ;  /* 0x0000000103047836 */ /* 0x000fe20000000000 */
        /* <DEDUP_REMOVED lines=8> */
[----:B------:R-:W-:Y:S01]  /*06d0*/  IADD3 R4, R3, 0x2, RZ ;  /* 0x0000000203047810 */ /* 0x000fe20007ffe0ff */
[----:B------:R-:W-:Y:S01]  /*06e0*/  VIADD R35, R0, 0x400 ;  /* 0x0000040000237836 */ /* 0x000fe20000000000 */
[----:B--2---:R1:W-:Y:S09]  /*06f0*/  STG.E.64 desc[UR36][R20.64+0x1000], R8 ;  /* 0x0010000814007986 */ /* 0x0043f2000c101b24 */
[----:B------:R-:W-:Y:S05]  /*0700*/  @!P0 BRA `(.L_x_172) ;  /* 0x00000000001c8947 */ /* 0x000fea0003800000 */
[----:B-1----:R-:W2:Y:S04]  /*0710*/  LDG.E.64 R6, desc[UR36][R10.64+0x10] ;  /* 0x000010240a067981 */ /* 0x002ea8000c1e1b00 */
[----:B--2---:R2:W-:Y:S04]  /*0720*/  STG.E.64 desc[UR36][R12.64+0x2000], R6 ;  /* 0x002000060c007986 */ /* 0x0045e8000c101b24 */
[----:B------:R-:W3:Y:S01]  /*0730*/  LDG.E.64 R8, desc[UR36][R14.64+0x10] ;  /* 0x000010240e087981 */ /* 0x000ee2000c1e1b00 */
[----:B------:R-:W-:Y:S02]  /*0740*/  IADD3 R34, R25, -0x3, RZ ;  /* 0xfffffffd19227810 */ /* 0x000fe40007ffe0ff */
[----:B------:R-:W-:-:S02]  /*0750*/  IADD3 R4, R3, 0x3, RZ ;  /* 0x0000000303047810 */ /* 0x000fc40007ffe0ff */
[----:B------:R-:W-:Y:S01]  /*0760*/  IADD3 R35, R0, 0x600, RZ ;  /* 0x0000060000237810 */ /* 0x000fe20007ffe0ff */
[----:B---3--:R2:W-:Y:S06]  /*0770*/  STG.E.64 desc[UR36][R20.64+0x2000], R8 ;  /* 0x0020000814007986 */ /* 0x0085ec000c101b24 */
.L_x_172:
[----:B------:R-:W-:Y:S01]  /*0780*/  ISETP.GE.U32.AND P0, PT, R24, 0x3, PT ;  /* 0x000000031800780c */ /* 0x000fe20003f06070 */
[----:B------:R-:W-:-:S12]  /*0790*/  BSSY B1, `(.L_x_171) ;  /* 0x0000021000017945 */ /* 0x000fd80003800000 */
[----:B------:R-:W-:Y:S05]  /*07a0*/  @!P0 BRA `(.L_x_173) ;  /* 0x00000000007c8947 */ /* 0x000fea0003800000 */
[----:B------:R-:W-:-:S07]  /*07b0*/  IADD3 R4, R4, 0x3, RZ ;  /* 0x0000000304047810 */ /* 0x000fce0007ffe0ff */
.L_x_174:
[----:B012---:R-:W0:Y:S01]  /*07c0*/  LDC.64 R6, c[0x0][0x228] ;  /* 0x00008a00ff067b82 */ /* 0x007e220000000a00 */
[----:B---3--:R-:W-:-:S07]  /*07d0*/  IADD3 R15, R4, -0x3, RZ ;  /* 0xfffffffd040f7810 */ /* 0x008fce0007ffe0ff */
        /* <DEDUP_REMOVED lines=24> */
[----:B------:R-:W-:Y:S02]  /*0960*/  ISETP.GT.AND P0, PT, R34, RZ, PT ;  /* 0x000000ff2200720c */ /* 0x000fe40003f04270 */
[----:B------:R-:W-:Y:S01]  /*0970*/  IADD3 R35, R35, 0x800, RZ ;  /* 0x0000080023237810 */ /* 0x000fe20007ffe0ff */
[----:B--2---:R3:W-:Y:S10]  /*0980*/  STG.E.64 desc[UR36][R20.64+0x3000], R14 ;  /* 0x0030000e14007986 */ /* 0x0047f4000c101b24 */
[----:B------:R-:W-:Y:S05]  /*0990*/  @P0 BRA `(.L_x_174) ;  /* 0xfffffffc00880947 */ /* 0x000fea000383ffff */
.L_x_173:
[----:B------:R-:W-:Y:S05]  /*09a0*/  BSYNC B1 ;  /* 0x0000000000017941 */ /* 0x000fea0003800000 */
.L_x_171:
        /* <DEDUP_REMOVED lines=15> */
.L_x_197:
[----:B012---:R-:W-:Y:S01]  /*0aa0*/  VIADD R10, R7, 0xffffffff ;  /* 0xffffffff070a7836 */ /* 0x007fe20000000000 */
[----:B------:R-:W-:Y:S01]  /*0ab0*/  BSSY B2, `(.L_x_176) ;  /* 0x00000d9000027945 */ /* 0x000fe20003800000 */
[----:B------:R-:W-:Y:S02]  /*0ac0*/  IMAD.MOV.U32 R11, RZ, RZ, 0x1 ;  /* 0x00000001ff0b7424 */ /* 0x000fe400078e00ff */
[----:B------:R-:W-:-:S03]  /*0ad0*/  VIADD R8, R8, 0xffffffff ;  /* 0xffffffff08087836 */ /* 0x000fc60000000000 */
[----:B------:R-:W-:Y:S02]  /*0ae0*/  SHF.L.U32 R10, R11, R10, RZ ;  /* 0x0000000a0b0a7219 */ /* 0x000fe400000006ff */
[----:B------:R-:W-:-:S03]  /*0af0*/  ISETP.GT.AND P1, PT, R8, RZ, PT ;  /* 0x000000ff0800720c */ /* 0x000fc60003f24270 */
[----:B----4-:R-:W-:-:S05]  /*0b00*/  VIADD R12, R10, 0xffffffff ;  /* 0xffffffff0a0c7836 */ /* 0x010fca0000000000 */
        /* <DEDUP_REMOVED lines=12> */
.L_x_183:
        /* <DEDUP_REMOVED lines=96> */
.L_x_181:
[----:B------:R-:W-:Y:S05]  /*11d0*/  BSYNC B4 ;  /* 0x0000000000047941 */ /* 0x000fea0003800000 */
.L_x_180:
[----:B------:R-:W-:Y:S05]  /*11e0*/  @!P2 BRA `(.L_x_179) ;  /* 0x00000004006ca947 */ /* 0x000fea0003800000 */
.L_x_182:
        /* <DEDUP_REMOVED lines=91> */
.L_x_179:
[----:B------:R-:W-:Y:S05]  /*17a0*/  BSYNC B3 ;  /* 0x0000000000037941 */ /* 0x000fea0003800000 */
.L_x_178:
        /* <DEDUP_REMOVED lines=9> */
.L_x_177:
[----:B------:R-:W-:Y:S05]  /*1840*/  BSYNC B2 ;  /* 0x0000000000027941 */ /* 0x000fea0003800000 */
.L_x_176:
        /* <DEDUP_REMOVED lines=21> */
.L_x_193:
        /* <DEDUP_REMOVED lines=71> */
.L_x_191:
[----:B------:R-:W-:Y:S05]  /*1e10*/  BSYNC B5 ;  /* 0x0000000000057941 */ /* 0x000fea0003800000 */
.L_x_190:
[----:B------:R-:W-:Y:S05]  /*1e20*/  @!P2 BRA `(.L_x_189) ;  /* 0x00000004006ca947 */ /* 0x000fea0003800000 */
.L_x_192:
        /* <DEDUP_REMOVED lines=91> */
.L_x_189:
[----:B------:R-:W-:Y:S05]  /*23e0*/  BSYNC B4 ;  /* 0x0000000000047941 */ /* 0x000fea0003800000 */
.L_x_188:
        /* <DEDUP_REMOVED lines=11> */
.L_x_187:
[----:B------:R-:W-:Y:S05]  /*24a0*/  BSYNC B3 ;  /* 0x0000000000037941 */ /* 0x000fea0003800000 */
.L_x_186:
[----:B------:R-:W-:Y:S05]  /*24b0*/  BRA `(.L_x_194) ;  /* 0x00000004001c7947 */ /* 0x000fea0003800000 */
.L_x_185:
[----:B0-2---:R-:W0:Y:S02]  /*24c0*/  LDC R29, c[0x0][0x210] ;  /* 0x00008400ff1d7b82 */ /* 0x005e240000000800 */
        /* <DEDUP_REMOVED lines=20> */
[----:B------:R-:W-:Y:S02]  /*2610*/  VIADD R41, R0, 0x200 ;  /* 0x0000020000297836 */ /* 0x000fe40000000000 */
[----:B------:R-:W-:Y:S01]  /*2620*/  IMAD.MOV.U32 R40, RZ, RZ, R28 ;  /* 0x000000ffff287224 */ /* 0x000fe200078e001c */
[----:B------:R-:W-:Y:S02]  /*2630*/  IADD3.X R27, R27, UR5, RZ, P0, !PT ;  /* 0x000000051b1b7c10 */ /* 0x000fe400087fe4ff */
        /* <DEDUP_REMOVED lines=17> */
.L_x_195:
[----:B------:R-:W-:-:S13]  /*2750*/  ISETP.GE.U32.AND P0, PT, R28, 0x3, PT ;  /* 0x000000031c00780c */ /* 0x000fda0003f06070 */
[----:B------:R-:W-:Y:S05]  /*2760*/  @!P0 BRA `(.L_x_194) ;  /* 0x0000000000708947 */ /* 0x000fea0003800000 */
.L_x_196:
        /* <DEDUP_REMOVED lines=28> */
.L_x_194:
[----:B------:R-:W-:Y:S05]  /*2930*/  BSYNC B2 ;  /* 0x0000000000027941 */ /* 0x000fea0003800000 */
.L_x_184:
[----:B------:R-:W-:Y:S02]  /*2940*/  IADD3 R9, R9, 0x2, RZ ;  /* 0x0000000209097810 */ /* 0x000fe40007ffe0ff */
[----:B------:R-:W-:Y:S02]  /*2950*/  IADD3 R7, R7, -0x2, RZ ;  /* 0xfffffffe07077810 */ /* 0x000fe40007ffe0ff */
[----:B------:R-:W-:Y:S01]  /*2960*/  IADD3 R6, R6, 0x2, RZ ;  /* 0x0000000206067810 */ /* 0x000fe20007ffe0ff */
[----:B------:R-:W-:Y:S06]  /*2970*/  @P1 BRA `(.L_x_197) ;  /* 0xffffffe000481947 */ /* 0x000fec000383ffff */
[----:B------:R-:W-:Y:S05]  /*2980*/  BSYNC B1 ;  /* 0x0000000000017941 */ /* 0x000fea0003800000 */
.L_x_175:
[----:B0123--:R-:W0:Y:S02]  /*2990*/  LDC R21, c[0x0][0x21c] ;  /* 0x00008700ff157b82 */ /* 0x00fe240000000800 */
[----:B0-----:R-:W-:-:S13]  /*29a0*/  ISETP.GE.AND P0, PT, R21, 0x1, PT ;  /* 0x000000011500780c */ /* 0x001fda0003f06270 */
[----:B------:R-:W-:Y:S05]  /*29b0*/  @!P0 BRA `(.L_x_170) ;  /* 0x00000004002c8947 */ /* 0x000fea0003800000 */
[C---:B------:R-:W-:Y:S01]  /*29c0*/  LOP3.LUT P0, R24, R21.reuse, 0x3, RZ, 0xc0, !PT ;  /* 0x0000000315187812 */ /* 0x040fe2000780c0ff */
[----:B------:R-:W-:Y:S01]  /*29d0*/  ULDC UR4, c[0x0][0x21c] ;  /* 0x0000870000047ab9 */ /* 0x000fe20000000800 */
[----:B----4-:R-:W-:Y:S01]  /*29e0*/  IMAD.MOV.U32 R33, RZ, RZ, R3 ;  /* 0x000000ffff217224 */ /* 0x010fe200078e0003 */
[----:B------:R-:W-:Y:S01]  /*29f0*/  MOV R32, UR4 ;  /* 0x0000000400207c02 */ /* 0x000fe20008000f00 */
[----:B------:R-:W-:Y:S01]  /*2a00*/  IMAD.MOV.U32 R35, RZ, RZ, R0 ;  /* 0x000000ffff237224 */ /* 0x000fe200078e0000 */
[----:B------:R-:W-:-:S08]  /*2a10*/  IADD3 R20, R21, -0x1, RZ ;  /* 0xffffffff15147810 */ /* 0x000fd00007ffe0ff */
        /* <DEDUP_REMOVED lines=10> */
[----:B------:R-:W-:-:S04]  /*2ac0*/  IADD3 R12, P0, R12, UR4, RZ ;  /* 0x000000040c0c7c10 */ /* 0x000fc8000ff1e0ff */
[----:B------:R-:W-:Y:S01]  /*2ad0*/  IADD3.X R13, R10, UR5, RZ, P0, !PT ;  /* 0x000000050a0d7c10 */ /* 0x000fe200087fe4ff */
[----:B0-----:R-:W-:-:S05]  /*2ae0*/  IMAD.WIDE R10, R3, 0x8, R6 ;  /* 0x00000008030a7825 */ /* 0x001fca00078e0206 */
[----:B--2---:R0:W-:Y:S04]  /*2af0*/  STG.E.64 desc[UR36][R10.64], R4 ;  /* 0x000000040a007986 */ /* 0x0041e8000c101b24 */
[----:B------:R-:W2:Y:S01]  /*2b00*/  LDG.E.64 R6, desc[UR36][R12.64] ;  /* 0x000000240c067981 */ /* 0x000ea2000c1e1b00 */
[----:B-1----:R-:W-:Y:S01]  /*2b10*/  IMAD.WIDE R14, R3, 0x8, R14 ;  /* 0x00000008030e7825 */ /* 0x002fe200078e020e */
[----:B------:R-:W-:-:S03]  /*2b20*/  ISETP.NE.AND P0, PT, R24, 0x1, PT ;  /* 0x000000011800780c */ /* 0x000fc60003f05270 */
[----:B------:R-:W-:Y:S02]  /*2b30*/  VIADD R35, R0, 0x200 ;  /* 0x0000020000237836 */ /* 0x000fe40000000000 */
[----:B------:R-:W-:Y:S02]  /*2b40*/  VIADD R33, R3, 0x1 ;  /* 0x0000000103217836 */ /* 0x000fe40000000000 */
[----:B------:R-:W-:Y:S01]  /*2b50*/  IMAD.MOV.U32 R32, RZ, RZ, R20 ;  /* 0x000000ffff207224 */ /* 0x000fe200078e0014 */
[----:B--2---:R0:W-:Y:S05]  /*2b60*/  STG.E.64 desc[UR36][R14.64], R6 ;  /* 0x000000060e007986 */ /* 0x0041ea000c101b24 */
        /* <DEDUP_REMOVED lines=17> */
.L_x_198:
[----:B------:R-:W-:-:S13]  /*2c80*/  ISETP.GE.U32.AND P0, PT, R20, 0x3, PT ;  /* 0x000000031400780c */ /* 0x000fda0003f06070 */
[----:B------:R-:W-:Y:S05]  /*2c90*/  @!P0 BRA `(.L_x_170) ;  /* 0x0000000000748947 */ /* 0x000fea0003800000 */
.L_x_199:
[----:B012---:R-:W0:Y:S08]  /*2ca0*/  LDC.64 R4, c[0x0][0x230] ;  /* 0x00008c00ff047b82 */ /* 0x007e300000000a00 */
[----:B---3--:R-:W1:Y:S08]  /*2cb0*/  LDC.64 R8, c[0x0][0x228] ;  /* 0x00008a00ff087b82 */ /* 0x008e700000000a00 */
        /* <DEDUP_REMOVED lines=27> */
.L_x_170:
[----:B------:R-:W-:Y:S05]  /*2e70*/  BSYNC B0 ;  /* 0x0000000000007941 */ /* 0x000fea0003800000 */
.L_x_169:
        /* <DEDUP_REMOVED lines=8> */
.L_x_201:
        /* <DEDUP_REMOVED lines=16> */
.L_x_265:


//--------------------- .text.nvkernel__ZN25_INTERNAL_4_ft_c_edb84aa710cffts1_posEiiii_F1L493_6 --------------------------
	.section	.text.nvkernel__ZN25_INTERNAL_4_ft_c_edb84aa710cffts1_posEiiii_F1L493_6,"ax",@progbits
	.align	128
        .global         nvkernel__ZN25_INTERNAL_4_ft_c_edb84aa710cffts1_posEiiii_F1L493_6
        .type           nvkernel__ZN25_INTERNAL_4_ft_c_edb84aa710cffts1_posEiiii_F1L493_6,@function
        .size           nvkernel__ZN25_INTERNAL_4_ft_c_edb84aa710cffts1_posEiiii_F1L493_6,(.L_x_266 - nvkernel__ZN25_INTERNAL_4_ft_c_edb84aa710cffts1_posEiiii_F1L493_6)
        .other          nvkernel__ZN25_INTERNAL_4_ft_c_edb84aa710cffts1_posEiiii_F1L493_6,@"STO_CUDA_ENTRY STV_DEFAULT"
nvkernel__ZN25_INTERNAL_4_ft_c_edb84aa710cffts1_posEiiii_F1L493_6:
.text.nvkernel__ZN25_INTERNAL_4_ft_c_edb84aa710cffts1_posEiiii_F1L493_6:
        /* <DEDUP_REMOVED lines=22> */
.L_x_236:
        /* <DEDUP_REMOVED lines=10> */
[----:B------:R-:W-:Y:S02]  /*0200*/  MOV R20, 32@lo((nvkernel__ZN25_INTERNAL_4_ft_c_edb84aa710cffts1_posEiiii_F1L493_6 + .L_x_5@srel)) ;  /* 0x0000000000147802 */ /* 0x000fe40000000f00 */
[----:B------:R-:W-:-:S07]  /*0210*/  MOV R21, 32@hi((nvkernel__ZN25_INTERNAL_4_ft_c_edb84aa710cffts1_posEiiii_F1L493_6 + .L_x_5@srel)) ;  /* 0x0000000000157802 */ /* 0x000fce0000000f00 */
[----:B------:R-:W-:Y:S05]  /*0220*/  CALL.ABS.NOINC `(__cuda_sm20_div_s64) ;  /* 0x0000000000007943 */ /* 0x000fea0003c00000 */
.L_x_5:
[----:B------:R-:W-:Y:S05]  /*0230*/  BRA `(.L_x_204) ;  /* 0x0000000000487947 */ /* 0x000fea0003800000 */
.L_x_203:
        /* <DEDUP_REMOVED lines=18> */
.L_x_204:
[----:B------:R-:W-:Y:S05]  /*0360*/  BSYNC B6 ;  /* 0x0000000000067941 */ /* 0x000fea0003800000 */
.L_x_202:
        /* <DEDUP_REMOVED lines=65> */
.L_x_208:
[----:B------:R-:W-:Y:S01]  /*0780*/  ISETP.GE.U32.AND P0, PT, R24, 0x3, PT ;  /* 0x000000031800780c */ /* 0x000fe20003f06070 */
[----:B------:R-:W-:-:S12]  /*0790*/  BSSY B1, `(.L_x_207) ;  /* 0x0000021000017945 */ /* 0x000fd80003800000 */
[----:B------:R-:W-:Y:S05]  /*07a0*/  @!P0 BRA `(.L_x_209) ;  /* 0x00000000007c8947 */ /* 0x000fea0003800000 */
[----:B------:R-:W-:-:S07]  /*07b0*/  IADD3 R4, R4, 0x3, RZ ;  /* 0x0000000304047810 */ /* 0x000fce0007ffe0ff */
.L_x_210:
        /* <DEDUP_REMOVED lines=30> */
.L_x_209:
[----:B------:R-:W-:Y:S05]  /*09a0*/  BSYNC B1 ;  /* 0x0000000000017941 */ /* 0x000fea0003800000 */
.L_x_207:
        /* <DEDUP_REMOVED lines=15> */
.L_x_233:
        /* <DEDUP_REMOVED lines=19> */
.L_x_219:
[----:B------:R-:W-:Y:S04]  /*0bd0*/  BSSY B3, `(.L_x_214) ;  /* 0x00000bd000037945 */ /* 0x000fe80003800000 */
[----:B-12---:R-:W-:Y:S05]  /*0be0*/  @P0 BRA `(.L_x_215) ;  /* 0x0000000800ec0947 */ /* 0x006fea0003800000 */
        /* <DEDUP_REMOVED lines=94> */
.L_x_217:
[----:B------:R-:W-:Y:S05]  /*11d0*/  BSYNC B4 ;  /* 0x0000000000047941 */ /* 0x000fea0003800000 */
.L_x_216:
[----:B------:R-:W-:Y:S05]  /*11e0*/  @!P2 BRA `(.L_x_215) ;  /* 0x00000004006ca947 */ /* 0x000fea0003800000 */
.L_x_218:
[----:B------:R-:W0:Y:S01]  /*11f0*/  LDC.64 R38, c[0x0][0x240] ;  /* 0x00009000ff267b82 */ /* 0x000e220000000a00 */
[----:B--2---:R-:W2:Y:S04]  /*1200*/  LDG.E.64 R48, desc[UR36][R26.64] ;  /* 0x000000241a307981 */ /* 0x004ea8000c1e1b00 */
[----:B------:R-:W3:Y:S03]  /*1210*/  LDG.E.64 R52, desc[UR36][R24.64] ;  /* 0x0000002418347981 */ /* 0x000ee6000c1e1b00 */
[----:B------:R-:W4:Y:S08]  /*1220*/  LDC.64 R42, c[0x0][0x230] ;  /* 0x00008c00ff2a7b82 */ /* 0x000f300000000a00 */
[----:B-1----:R-:W1:Y:S01]  /*1230*/  LDC.64 R36, c[0x0][0x258] ;  /* 0x00009600ff247b82 */ /* 0x002e620000000a00 */
[----:B0-----:R-:W-:-:S07]  /*1240*/  IMAD.WIDE R44, R69, 0x8, R38 ;  /* 0x00000008452c7825 */ /* 0x001fce00078e0226 */
[----:B------:R-:W0:Y:S01]  /*1250*/  LDC.64 R32, c[0x0][0x260] ;  /* 0x00009800ff207b82 */ /* 0x000e220000000a00 */
[C---:B------:R-:W-:Y:S01]  /*1260*/  IMAD.WIDE R38, R66.reuse, 0x8, R38 ;  /* 0x0000000842267825 */ /* 0x040fe200078e0226 */
[----:B------:R-:W5:Y:S04]  /*1270*/  LDG.E.64 R54, desc[UR36][R44.64] ;  /* 0x000000242c367981 */ /* 0x000f68000c1e1b00 */
[----:B------:R-:W5:Y:S01]  /*1280*/  LDG.E.64 R46, desc[UR36][R38.64] ;  /* 0x00000024262e7981 */ /* 0x000f62000c1e1b00 */
[----:B----4-:R-:W-:-:S04]  /*1290*/  IMAD.WIDE R34, R66, 0x8, R42 ;  /* 0x0000000842227825 */ /* 0x010fc800078e022a */
[----:B------:R-:W-:Y:S01]  /*12a0*/  IMAD.WIDE R42, R69, 0x8, R42 ;  /* 0x00000008452a7825 */ /* 0x000fe200078e022a */
[----:B------:R-:W4:Y:S04]  /*12b0*/  LDG.E.64 R56, desc[UR36][R34.64] ;  /* 0x0000002422387981 */ /* 0x000f28000c1e1b00 */
[----:B------:R-:W4:Y:S01]  /*12c0*/  LDG.E.64 R50, desc[UR36][R42.64] ;  /* 0x000000242a327981 */ /* 0x000f22000c1e1b00 */
[----:B-----5:R-:W-:-:S08]  /*12d0*/  DADD R28, R54, -R46 ;  /* 0x00000000361c7229 */ /* 0x020fd0000000082e */
[-C--:B--2---:R-:W-:Y:S02]  /*12e0*/  DMUL R72, R48, R28.reuse ;  /* 0x0000001c30487228 */ /* 0x084fe40000000000 */
[--C-:B----4-:R-:W-:Y:S02]  /*12f0*/  DADD R40, -R56, R50.reuse ;  /* 0x0000000038287229 */ /* 0x110fe40000000132 */
[----:B---3--:R-:W-:Y:S02]  /*1300*/  DMUL R28, R52, R28 ;  /* 0x0000001c341c7228 */ /* 0x008fe40000000000 */
[----:B------:R-:W-:Y:S02]  /*1310*/  DADD R50, R56, R50 ;  /* 0x0000000038327229 */ /* 0x000fe40000000032 */
[----:B------:R-:W-:Y:S02]  /*1320*/  DADD R46, R54, R46 ;  /* 0x00000000362e7229 */ /* 0x000fe4000000002e */
[----:B------:R-:W-:-:S02]  /*1330*/  DFMA R72, R52, R40, -R72 ;  /* 0x000000283448722b */ /* 0x000fc40000000848 */
[----:B------:R-:W-:Y:S01]  /*1340*/  DFMA R74, R48, R40, R28 ;  /* 0x00000028304a722b */ /* 0x000fe2000000001c */
[----:B-1----:R-:W-:-:S04]  /*1350*/  IMAD.WIDE R28, R67, 0x8, R36 ;  /* 0x00000008431c7825 */ /* 0x002fc800078e0224 */
        /* <DEDUP_REMOVED lines=68> */
.L_x_215:
[----:B------:R-:W-:Y:S05]  /*17a0*/  BSYNC B3 ;  /* 0x0000000000037941 */ /* 0x000fea0003800000 */
.L_x_214:
        /* <DEDUP_REMOVED lines=9> */
.L_x_213:
[----:B------:R-:W-:Y:S05]  /*1840*/  BSYNC B2 ;  /* 0x0000000000027941 */ /* 0x000fea0003800000 */
.L_x_212:
        /* <DEDUP_REMOVED lines=21> */
.L_x_229:
[----:B------:R-:W-:Y:S04]  /*19a0*/  BSSY B4, `(.L_x_224) ;  /* 0x00000a4000047945 */ /* 0x000fe80003800000 */
[----:B-1-3--:R-:W-:Y:S05]  /*19b0*/  @P0 BRA `(.L_x_225) ;  /* 0x0000000800880947 */ /* 0x00afea0003800000 */
[----:B------:R-:W0:Y:S01]  /*19c0*/  LDC.64 R24, c[0x0][0x248] ;  /* 0x00009200ff187b82 */ /* 0x000e220000000a00 */
[----:B-12---:R-:W-:Y:S01]  /*19d0*/  HFMA2.MMA R29, -RZ, RZ, 0, 5.9604644775390625e-08 ;  /* 0x00000001ff1d7435 */ /* 0x006fe200000001ff */
        /* <DEDUP_REMOVED lines=40> */
[----:B------:R0:W-:Y:S03]  /*1c60*/  STG.E.64 desc[UR36][R48.64], R44 ;  /* 0x0000002c30007986 */ /* 0x0001e6000c101b24 */
[----:B------:R-:W-:Y:S01]  /*1c70*/  IMAD.WIDE R34, R11, 0x8, R34 ;  /* 0x000000080b227825 */ /* 0x000fe200078e0222 */
        /* <DEDUP_REMOVED lines=25> */
.L_x_227:
[----:B------:R-:W-:Y:S05]  /*1e10*/  BSYNC B5 ;  /* 0x0000000000057941 */ /* 0x000fea0003800000 */
.L_x_226:
[----:B------:R-:W-:Y:S05]  /*1e20*/  @!P2 BRA `(.L_x_225) ;  /* 0x00000004006ca947 */ /* 0x000fea0003800000 */
.L_x_228:
[----:B-1----:R-:W0:Y:S01]  /*1e30*/  LDC.64 R38, c[0x0][0x260] ;  /* 0x00009800ff267b82 */ /* 0x002e220000000a00 */
[----:B------:R-:W2:Y:S04]  /*1e40*/  LDG.E.64 R50, desc[UR36][R26.64] ;  /* 0x000000241a327981 */ /* 0x000ea8000c1e1b00 */
        /* <DEDUP_REMOVED lines=89> */
.L_x_225:
[----:B------:R-:W-:Y:S05]  /*23e0*/  BSYNC B4 ;  /* 0x0000000000047941 */ /* 0x000fea0003800000 */
.L_x_224:
        /* <DEDUP_REMOVED lines=11> */
.L_x_223:
[----:B------:R-:W-:Y:S05]  /*24a0*/  BSYNC B3 ;  /* 0x0000000000037941 */ /* 0x000fea0003800000 */
.L_x_222:
[----:B------:R-:W-:Y:S05]  /*24b0*/  BRA `(.L_x_230) ;  /* 0x00000004001c7947 */ /* 0x000fea0003800000 */
.L_x_221:
[----:B-12---:R-:W0:Y:S02]  /*24c0*/  LDC R29, c[0x0][0x210] ;  /* 0x00008400ff1d7b82 */ /* 0x006e240000000800 */
        /* <DEDUP_REMOVED lines=40> */
.L_x_231:
[----:B------:R-:W-:-:S13]  /*2750*/  ISETP.GE.U32.AND P0, PT, R28, 0x3, PT ;  /* 0x000000031c00780c */ /* 0x000fda0003f06070 */
[----:B------:R-:W-:Y:S05]  /*2760*/  @!P0 BRA `(.L_x_230) ;  /* 0x0000000000708947 */ /* 0x000fea0003800000 */
.L_x_232:
        /* <DEDUP_REMOVED lines=28> */
.L_x_230:
[----:B------:R-:W-:Y:S05]  /*2930*/  BSYNC B2 ;  /* 0x0000000000027941 */ /* 0x000fea0003800000 */
.L_x_220:
[----:B------:R-:W-:Y:S02]  /*2940*/  IADD3 R9, R9, 0x2, RZ ;  /* 0x0000000209097810 */ /* 0x000fe40007ffe0ff */
[----:B------:R-:W-:Y:S02]  /*2950*/  IADD3 R7, R7, -0x2, RZ ;  /* 0xfffffffe07077810 */ /* 0x000fe40007ffe0ff */
[----:B------:R-:W-:Y:S01]  /*2960*/  IADD3 R6, R6, 0x2, RZ ;  /* 0x0000000206067810 */ /* 0x000fe20007ffe0ff */
[----:B------:R-:W-:Y:S06]  /*2970*/  @P1 BRA `(.L_x_233) ;  /* 0xffffffe000481947 */ /* 0x000fec000383ffff */
[----:B------:R-:W-:Y:S05]  /*2980*/  BSYNC B1 ;  /* 0x0000000000017941 */ /* 0x000fea0003800000 */
.L_x_211:
        /* <DEDUP_REMOVED lines=47> */
.L_x_234:
[----:B------:R-:W-:-:S13]  /*2c80*/  ISETP.GE.U32.AND P0, PT, R20, 0x3, PT ;  /* 0x000000031400780c */ /* 0x000fda0003f06070 */
[----:B------:R-:W-:Y:S05]  /*2c90*/  @!P0 BRA `(.L_x_206) ;  /* 0x0000000000748947 */ /* 0x000fea0003800000 */
.L_x_235:
        /* <DEDUP_REMOVED lines=29> */
.L_x_206:
[----:B------:R-:W-:Y:S05]  /*2e70*/  BSYNC B0 ;  /* 0x0000000000007941 */ /* 0x000fea0003800000 */
.L_x_205:
        /* <DEDUP_REMOVED lines=8> */
.L_x_237:
        /* <DEDUP_REMOVED lines=16> */
.L_x_266:


//--------------------- .text.nvkernel__ZN25_INTERNAL_4_ft_c_edb84aa76evolveEiii_F1L257_4 --------------------------
	.section	.text.nvkernel__ZN25_INTERNAL_4_ft_c_edb84aa76evolveEiii_F1L257_4,"ax",@progbits
	.align	128
        .global         nvkernel__ZN25_INTERNAL_4_ft_c_edb84aa76evolveEiii_F1L257_4
        .type           nvkernel__ZN25_INTERNAL_4_ft_c_edb84aa76evolveEiii_F1L257_4,@function
        .size           nvkernel__ZN25_INTERNAL_4_ft_c_edb84aa76evolveEiii_F1L257_4,(.L_x_267 - nvkernel__ZN25_INTERNAL_4_ft_c_edb84aa76evolveEiii_F1L257_4)
        .other          nvkernel__ZN25_INTERNAL_4_ft_c_edb84aa76evolveEiii_F1L257_4,@"STO_CUDA_ENTRY STV_DEFAULT"
nvkernel__ZN25_INTERNAL_4_ft_c_edb84aa76evolveEiii_F1L257_4:
.text.nvkernel__ZN25_INTERNAL_4_ft_c_edb84aa76evolveEiii_F1L257_4:
[----:B------:R-:W0:Y:S08]  /*0000*/  LDC R1, c[0x0][0x28] ;  /* 0x00000a00ff017b82 */ /* 0x000e300000000800 */
[----:B------:R-:W1:Y:S01]  /*0010*/  LDC.64 R6, c[0x0][0x210] ;  /* 0x00008400ff067b82 */ /* 0x000e620000000a00 */
[----:B------:R-:W-:Y:S02]  /*0020*/  ULDC UR5, c[0x0][0x218] ;  /* 0x0000860000057ab9 */ /* 0x000fe40000000800 */
[----:B------:R-:W-:Y:S01]  /*0030*/  USHF.R.S32.HI UR4, URZ, 0x1f, UR5 ;  /* 0x0000001f3f047899 */ /* 0x000fe20008011405 */
[----:B-1----:R-:W-:-:S04]  /*0040*/  IMAD.WIDE R2, R7, R6, RZ ;  /* 0x0000000607027225 */ /* 0x002fc800078e02ff */
[----:B------:R-:W-:Y:S02]  /*0050*/  IMAD R3, R3, UR5, RZ ;  /* 0x0000000503037c24 */ /* 0x000fe4000f8e02ff */
[----:B------:R-:W-:-:S04]  /*0060*/  IMAD.WIDE.U32 R16, R2, UR5, RZ ;  /* 0x0000000502107c25 */ /* 0x000fc8000f8e00ff */
[----:B------:R-:W-:Y:S01]  /*0070*/  IMAD R3, R2, UR4, R3 ;  /* 0x0000000402037c24 */ /* 0x000fe2000f8e0203 */
[----:B------:R-:W-:-:S04]  /*0080*/  ISETP.GE.U32.AND P0, PT, R16, 0x1, PT ;  /* 0x000000011000780c */ /* 0x000fc80003f06070 */
[----:B------:R-:W-:-:S04]  /*0090*/  IADD3 R30, R17, R3, RZ ;  /* 0x00000003111e7210 */ /* 0x000fc80007ffe0ff */
[----:B------:R-:W-:-:S13]  /*00a0*/  ISETP.GE.AND.EX P0, PT, R30, RZ, PT, P0 ;  /* 0x000000ff1e00720c */ /* 0x000fda0003f06300 */
[----:B0-----:R-:W-:Y:S05]  /*00b0*/  @!P0 EXIT ;  /* 0x000000000000894d */ /* 0x001fea0003800000 */
[----:B------:R-:W0:Y:S01]  /*00c0*/  S2R R2, SR_TID.X ;  /* 0x0000000000027919 */ /* 0x000e220000002100 */
[----:B------:R-:W-:Y:S01]  /*00d0*/  ULDC.64 UR6, c[0x0][0x248] ;  /* 0x0000920000067ab9 */ /* 0x000fe20000000a00 */
[----:B------:R-:W-:Y:S01]  /*00e0*/  ULDC UR40, c[0x0][0xc] ;  /* 0x0000030000287ab9 */ /* 0x000fe20000000800 */
[----:B------:R-:W-:Y:S01]  /*00f0*/  UIADD3 UR5, UP0, UR6, 0x1, URZ ;  /* 0x0000000106057890 */ /* 0x000fe2000ff1e03f */
[----:B------:R-:W1:Y:S01]  /*0100*/  S2R R5, SR_CTAID.X ;  /* 0x0000000000057919 */ /* 0x000e620000002500 */
[----:B------:R-:W-:Y:S01]  /*0110*/  UIMAD.WIDE UR40, UR40, 0x80, URZ ;  /* 0x00000080282878a5 */ /* 0x000fe2000f8e023f */
[----:B------:R-:W-:Y:S01]  /*0120*/  BSSY B7, `(.L_x_238) ;  /* 0x0000090000077945 */ /* 0x000fe20003800000 */
[----:B------:R-:W-:Y:S01]  /*0130*/  UIADD3 UR43, UR6, 0x1, URZ ;  /* 0x00000001062b7890 */ /* 0x000fe2000fffe03f */
[----:B------:R-:W-:Y:S01]  /*0140*/  SHF.R.S32.HI R31, RZ, 0x1f, R7 ;  /* 0x0000001fff1f7819 */ /* 0x000fe20000011407 */
[----:B------:R-:W-:Y:S01]  /*0150*/  ULEA.HI.X.SX32 UR6, UR6, URZ, 0x1, UP0 ;  /* 0x0000003f06067291 */ /* 0x000fe200080f0e3f */
[----:B------:R-:W-:Y:S01]  /*0160*/  SHF.R.S32.HI R22, RZ, 0x1f, R6 ;  /* 0x0000001fff167819 */ /* 0x000fe20000011406 */
[----:B------:R-:W-:Y:S01]  /*0170*/  USHF.R.S32.HI UR4, URZ, 0x1f, UR7 ;  /* 0x0000001f3f047899 */ /* 0x000fe20008011407 */
[----:B------:R-:W-:Y:S01]  /*0180*/  IMAD.U32 R4, RZ, RZ, UR40 ;  /* 0x00000028ff047e24 */ /* 0x000fe2000f8e00ff */
[----:B------:R-:W-:Y:S01]  /*0190*/  UIMAD UR6, UR6, UR7, URZ ;  /* 0x00000007060672a4 */ /* 0x000fe2000f8e023f */
[----:B------:R-:W-:Y:S01]  /*01a0*/  IMAD.U32 R34, RZ, RZ, UR40 ;  /* 0x00000028ff227e24 */ /* 0x000fe2000f8e00ff */
[----:B------:R-:W-:Y:S01]  /*01b0*/  UIMAD.WIDE.U32 UR36, UR5, UR7, URZ ;  /* 0x00000007052472a5 */ /* 0x000fe2000f8e003f */
[----:B------:R-:W-:Y:S01]  /*01c0*/  MOV R35, UR41 ;  /* 0x0000002900237c02 */ /* 0x000fe20008000f00 */
[----:B------:R-:W-:Y:S01]  /*01d0*/  UIMAD UR4, UR4, UR5, UR6 ;  /* 0x00000005040472a4 */ /* 0x000fe2000f8e0206 */
[----:B------:R-:W-:Y:S01]  /*01e0*/  IMAD.MOV.U32 R33, RZ, RZ, R4 ;  /* 0x000000ffff217224 */ /* 0x000fe200078e0004 */
[----:B------:R-:W-:Y:S01]  /*01f0*/  ULDC.64 UR38, c[0x0][0x208] ;  /* 0x0000820000267ab9 */ /* 0x000fe20000000a00 */
[----:B------:R-:W-:Y:S01]  /*0200*/  IMAD.MOV.U32 R37, RZ, RZ, RZ ;  /* 0x000000ffff257224 */ /* 0x000fe200078e00ff */
[----:B------:R-:W-:Y:S01]  /*0210*/  ULDC UR56, c[0x0][0x210] ;  /* 0x0000840000387ab9 */ /* 0x000fe20000000800 */
[----:B------:R-:W-:Y:S01]  /*0220*/  ULDC UR57, c[0x0][0x214] ;  /* 0x0000850000397ab9 */ /* 0x000fe20000000800 */
[----:B------:R-:W-:Y:S01]  /*0230*/  UIADD3 UR42, UR37, UR4, URZ ;  /* 0x00000004252a7290 */ /* 0x000fe2000fffe03f */
[----:B------:R-:W-:Y:S01]  /*0240*/  ULDC.64 UR44, c[0x0][0x210] ;  /* 0x00008400002c7ab9 */ /* 0x000fe20000000a00 */
[----:B------:R-:W-:Y:S01]  /*0250*/  ULDC.64 UR46, c[0x0][0x220] ;  /* 0x00008800002e7ab9 */ /* 0x000fe20000000a00 */
[----:B------:R-:W-:Y:S01]  /*0260*/  ULDC.64 UR48, c[0x0][0x228] ;  /* 0x00008a0000307ab9 */ /* 0x000fe20000000a00 */
[----:B------:R-:W-:Y:S01]  /*0270*/  ULDC.64 UR50, c[0x0][0x230] ;  /* 0x00008c0000327ab9 */ /* 0x000fe20000000a00 */
[----:B------:R-:W-:Y:S01]  /*0280*/  ULDC.64 UR52, c[0x0][0x238] ;  /* 0x00008e0000347ab9 */ /* 0x000fe20000000a00 */
[----:B------:R-:W-:Y:S01]  /*0290*/  ULDC.64 UR54, c[0x0][0x240] ;  /* 0x0000900000367ab9 */ /* 0x000fe20000000a00 */
[--C-:B0-----:R-:W-:Y:S01]  /*02a0*/  SHF.R.S32.HI R3, RZ, 0x1f, R2.reuse ;  /* 0x0000001fff037819 */ /* 0x101fe20000011402 */
[----:B-1----:R-:W-:-:S02]  /*02b0*/  IMAD R32, R5, 0x80, R2 ;  /* 0x0000008005207824 */ /* 0x002fc400078e0202 */
[----:B------:R-:W-:Y:S01]  /*02c0*/  IMAD.WIDE R2, R5, 0x80, R2 ;  /* 0x0000008005027825 */ /* 0x000fe200078e0202 */
[----:B------:R-:W-:-:S04]  /*02d0*/  MOV R5, UR41 ;  /* 0x0000002900057c02 */ /* 0x000fc80008000f00 */
[----:B------:R-:W-:-:S07]  /*02e0*/  MOV R23, R3 ;  /* 0x0000000300177202 */ /* 0x000fce0000000f00 */
.L_x_247:
[----:B------:R-:W-:Y:S01]  /*02f0*/  LOP3.LUT R0, R23, R22, RZ, 0xfc, !PT ;  /* 0x0000001617007212 */ /* 0x000fe200078efcff */
[----:B------:R-:W-:Y:S03]  /*0300*/  BSSY B6, `(.L_x_239) ;  /* 0x0000021000067945 */ /* 0x000fe60003800000 */
[----:B------:R-:W-:-:S13]  /*0310*/  ISETP.NE.U32.AND P0, PT, R0, RZ, PT ;  /* 0x000000ff0000720c */ /* 0x000fda0003f05070 */
[----:B0-----:R-:W-:Y:S05]  /*0320*/  @!P0 BRA `(.L_x_240) ;  /* 0x00000000002c8947 */ /* 0x001fea0003800000 */
[----:B------:R-:W-:Y:S01]  /*0330*/  ULDC UR4, c[0x0][0x210] ;  /* 0x0000840000047ab9 */ /* 0x000fe20000000800 */
[----:B------:R-:W-:Y:S01]  /*0340*/  IMAD.MOV.U32 R4, RZ, RZ, R2 ;  /* 0x000000ffff047224 */ /* 0x000fe200078e0002 */
[----:B------:R-:W-:Y:S01]  /*0350*/  MOV R7, R22 ;  /* 0x0000001600077202 */ /* 0x000fe20000000f00 */
[----:B------:R-:W-:Y:S01]  /*0360*/  IMAD.MOV.U32 R5, RZ, RZ, R23 ;  /* 0x000000ffff057224 */ /* 0x000fe200078e0017 */
[----:B------:R-:W-:Y:S01]  /*0370*/  MOV R20, 32@lo((nvkernel__ZN25_INTERNAL_4_ft_c_edb84aa76evolveEiii_F1L257_4 + .L_x_6@srel)) ;  /* 0x0000000000147802 */ /* 0x000fe20000000f00 */
[----:B------:R-:W-:Y:S01]  /*0380*/  IMAD.U32 R6, RZ, RZ, UR4 ;  /* 0x00000004ff067e24 */ /* 0x000fe2000f8e00ff */
[----:B------:R-:W-:-:S07]  /*0390*/  MOV R21, 32@hi((nvkernel__ZN25_INTERNAL_4_ft_c_edb84aa76evolveEiii_F1L257_4 + .L_x_6@srel)) ;  /* 0x0000000000157802 */ /* 0x000fce0000000f00 */
[----:B------:R-:W-:Y:S05]  /*03a0*/  CALL.ABS.NOINC `(__cuda_sm20_div_s64) ;  /* 0x0000000000007943 */ /* 0x000fea0003c00000 */
.L_x_6:
[----:B------:R-:W-:Y:S02]  /*03b0*/  MOV R18, R4 ;  /* 0x0000000400127202 */ /* 0x000fe40000000f00 */
[----:B------:R-:W-:Y:S01]  /*03c0*/  MOV R19, R5 ;  /* 0x0000000500137202 */ /* 0x000fe20000000f00 */
[----:B------:R-:W-:Y:S06]  /*03d0*/  BRA `(.L_x_241) ;  /* 0x00000000004c7947 */ /* 0x000fec0003800000 */
.L_x_240:
[----:B------:R-:W0:Y:S01]  /*03e0*/  I2F.U32.RP R0, UR56 ;  /* 0x0000003800007d06 */ /* 0x000e220008209000 */
[----:B------:R-:W-:Y:S02]  /*03f0*/  ISETP.NE.U32.AND P2, PT, RZ, UR56, PT ;  /* 0x00000038ff007c0c */ /* 0x000fe4000bf45070 */
[----:B------:R-:W-:-:S05]  /*0400*/  MOV R19, RZ ;  /* 0x000000ff00137202 */ /* 0x000fca0000000f00 */
[----:B0-----:R-:W0:Y:S02]  /*0410*/  MUFU.RCP R0, R0 ;  /* 0x0000000000007308 */ /* 0x001e240000001000 */
[----:B0-----:R-:W-:-:S06]  /*0420*/  VIADD R4, R0, 0xffffffe ;  /* 0x0ffffffe00047836 */ /* 0x001fcc0000000000 */
[----:B------:R0:W1:Y:S02]  /*0430*/  F2I.FTZ.U32.TRUNC.NTZ R5, R4 ;  /* 0x0000000400057305 */ /* 0x000064000021f000 */
[----:B0-----:R-:W-:Y:S01]  /*0440*/  HFMA2.MMA R4, -RZ, RZ, 0, 0 ;  /* 0x00000000ff047435 */ /* 0x001fe200000001ff */
[----:B-1----:R-:W-:-:S04]  /*0450*/  IMAD.MOV R3, RZ, RZ, -R5 ;  /* 0x000000ffff037224 */ /* 0x002fc800078e0a05 */
[----:B------:R-:W-:-:S05]  /*0460*/  IMAD R3, R3, UR56, RZ ;  /* 0x0000003803037c24 */ /* 0x000fca000f8e02ff */
[----:B------:R-:W-:-:S06]  /*0470*/  IMAD.HI.U32 R5, R5, R3, R4 ;  /* 0x0000000305057227 */ /* 0x000fcc00078e0004 */
[----:B------:R-:W-:-:S04]  /*0480*/  IMAD.HI.U32 R18, R5, R2, RZ ;  /* 0x0000000205127227 */ /* 0x000fc800078e00ff */
[----:B------:R-:W-:-:S04]  /*0490*/  IMAD.MOV R3, RZ, RZ, -R18 ;  /* 0x000000ffff037224 */ /* 0x000fc800078e0a12 */
[----:B------:R-:W-:-:S05]  /*04a0*/  IMAD R3, R3, UR56, R2 ;  /* 0x0000003803037c24 */ /* 0x000fca000f8e0202 */
[----:B------:R-:W-:-:S13]  /*04b0*/  ISETP.GE.U32.AND P0, PT, R3, UR56, PT ;  /* 0x0000003803007c0c */ /* 0x000fda000bf06070 */
[----:B------:R-:W-:Y:S01]  /*04c0*/  @P0 IADD3 R3, R3, -UR56, RZ ;  /* 0x8000003803030c10 */ /* 0x000fe2000fffe0ff */
[----:B------:R-:W-:-:S03]  /*04d0*/  @P0 VIADD R18, R18, 0x1 ;  /* 0x0000000112120836 */ /* 0x000fc60000000000 */
[----:B------:R-:W-:-:S13]  /*04e0*/  ISETP.GE.U32.AND P1, PT, R3, UR56, PT ;  /* 0x0000003803007c0c */ /* 0x000fda000bf26070 */
[----:B------:R-:W-:Y:S02]  /*04f0*/  @P1 IADD3 R18, R18, 0x1, RZ ;  /* 0x0000000112121810 */ /* 0x000fe40007ffe0ff */
[----:B------:R-:W-:-:S07]  /*0500*/  @!P2 LOP3.LUT R18, RZ, UR56, RZ, 0x33, !PT ;  /* 0x00000038ff12ac12 */ /* 0x000fce000f8e33ff */
.L_x_241:
[----:B------:R-:W-:Y:S05]  /*0510*/  BSYNC B6 ;  /* 0x0000000000067941 */ /* 0x000fea0003800000 */
.L_x_239:
[----:B------:R-:W-:Y:S01]  /*0520*/  LOP3.LUT R0, R19, R31, RZ, 0xfc, !PT ;  /* 0x0000001f13007212 */ /* 0x000fe200078efcff */
[----:B------:R-:W-:Y:S03]  /*0530*/  BSSY B6, `(.L_x_242) ;  /* 0x000001e000067945 */ /* 0x000fe60003800000 */
[----:B------:R-:W-:-:S13]  /*0540*/  ISETP.NE.U32.AND P0, PT, R0, RZ, PT ;  /* 0x000000ff0000720c */ /* 0x000fda0003f05070 */
[----:B------:R-:W-:Y:S05]  /*0550*/  @!P0 BRA `(.L_x_243) ;  /* 0x0000000000248947 */ /* 0x000fea0003800000 */
        /* <DEDUP_REMOVED lines=8> */
.L_x_7:
[----:B------:R-:W-:Y:S05]  /*05e0*/  BRA `(.L_x_244) ;  /* 0x0000000000487947 */ /* 0x000fea0003800000 */
.L_x_243:
[----:B------:R-:W0:Y:S01]  /*05f0*/  I2F.U32.RP R0, UR57 ;  /* 0x0000003900007d06 */ /* 0x000e220008209000 */
[----:B------:R-:W-:-:S07]  /*0600*/  ISETP.NE.U32.AND P2, PT, RZ, UR57, PT ;  /* 0x00000039ff007c0c */ /* 0x000fce000bf45070 */
[----:B0-----:R-:W0:Y:S02]  /*0610*/  MUFU.RCP R0, R0 ;  /* 0x0000000000007308 */ /* 0x001e240000001000 */
[----:B0-----:R-:W-:-:S06]  /*0620*/  IADD3 R4, R0, 0xffffffe, RZ ;  /* 0x0ffffffe00047810 */ /* 0x001fcc0007ffe0ff */
[----:B------:R0:W1:Y:S02]  /*0630*/  F2I.FTZ.U32.TRUNC.NTZ R5, R4 ;  /* 0x0000000400057305 */ /* 0x000064000021f000 */
[----:B0-----:R-:W-:Y:S01]  /*0640*/  IMAD.MOV.U32 R4, RZ, RZ, RZ ;  /* 0x000000ffff047224 */ /* 0x001fe200078e00ff */
[----:B-1----:R-:W-:-:S05]  /*0650*/  IADD3 R3, RZ, -R5, RZ ;  /* 0x80000005ff037210 */ /* 0x002fca0007ffe0ff */
[----:B------:R-:W-:-:S04]  /*0660*/  IMAD R3, R3, UR57, RZ ;  /* 0x0000003903037c24 */ /* 0x000fc8000f8e02ff */
[----:B------:R-:W-:-:S06]  /*0670*/  IMAD.HI.U32 R5, R5, R3, R4 ;  /* 0x0000000305057227 */ /* 0x000fcc00078e0004 */
[----:B------:R-:W-:-:S05]  /*0680*/  IMAD.HI.U32 R4, R5, R18, RZ ;  /* 0x0000001205047227 */ /* 0x000fca00078e00ff */
[----:B------:R-:W-:-:S05]  /*0690*/  IADD3 R3, -R4, RZ, RZ ;  /* 0x000000ff04037210 */ /* 0x000fca0007ffe1ff */
[----:B------:R-:W-:-:S05]  /*06a0*/  IMAD R3, R3, UR57, R18 ;  /* 0x0000003903037c24 */ /* 0x000fca000f8e0212 */
[----:B------:R-:W-:-:S13]  /*06b0*/  ISETP.GE.U32.AND P0, PT, R3, UR57, PT ;  /* 0x0000003903007c0c */ /* 0x000fda000bf06070 */
[----:B------:R-:W-:Y:S01]  /*06c0*/  @P0 VIADD R3, R3, -UR57 ;  /* 0x8000003903030c36 */ /* 0x000fe20008000000 */
[----:B------:R-:W-:-:S04]  /*06d0*/  @P0 IADD3 R4, R4, 0x1, RZ ;  /* 0x0000000104040810 */ /* 0x000fc80007ffe0ff */
[----:B------:R-:W-:-:S13]  /*06e0*/  ISETP.GE.U32.AND P1, PT, R3, UR57, PT ;  /* 0x0000003903007c0c */ /* 0x000fda000bf26070 */
[----:B------:R-:W-:Y:S01]  /*06f0*/  @P1 VIADD R4, R4, 0x1 ;  /* 0x0000000104041836 */ /* 0x000fe20000000000 */
[----:B------:R-:W-:-:S07]  /*0700*/  @!P2 LOP3.LUT R4, RZ, UR57, RZ, 0x33, !PT ;  /* 0x00000039ff04ac12 */ /* 0x000fce000f8e33ff */
.L_x_244:
[----:B------:R-:W-:Y:S05]  /*0710*/  BSYNC B6 ;  /* 0x0000000000067941 */ /* 0x000fea0003800000 */
.L_x_242:
[----:B------:R-:W-:Y:S01]  /*0720*/  ISETP.GE.U32.AND P0, PT, R2, R16, PT ;  /* 0x000000100200720c */ /* 0x000fe20003f06070 */
[----:B------:R-:W-:Y:S03]  /*0730*/  BSSY B0, `(.L_x_245) ;  /* 0x0000026000007945 */ /* 0x000fe60003800000 */
[----:B------:R-:W-:-:S13]  /*0740*/  ISETP.GE.AND.EX P0, PT, R23, R30, PT, P0 ;  /* 0x0000001e1700720c */ /* 0x000fda0003f06300 */
[----:B------:R-:W-:Y:S05]  /*0750*/  @P0 BRA `(.L_x_246) ;  /* 0x00000000008c0947 */ /* 0x000fea0003800000 */
[----:B------:R-:W-:Y:S02]  /*0760*/  IMAD.MOV R3, RZ, RZ, -R4 ;  /* 0x000000ffff037224 */ /* 0x000fe400078e0a04 */
[--C-:B------:R-:W-:Y:S02]  /*0770*/  IMAD.MOV R7, RZ, RZ, -R18.reuse ;  /* 0x000000ffff077224 */ /* 0x100fe400078e0a12 */
[----:B------:R-:W-:Y:S02]  /*0780*/  IMAD.IADD R0, R32, 0x1, R37 ;  /* 0x0000000120007824 */ /* 0x000fe400078e0225 */
[----:B------:R-:W-:Y:S02]  /*0790*/  IMAD R6, R3, UR45, R18 ;  /* 0x0000002d03067c24 */ /* 0x000fe4000f8e0212 */
[----:B------:R-:W-:Y:S01]  /*07a0*/  IMAD R7, R7, UR44, R0 ;  /* 0x0000002c07077c24 */ /* 0x000fe2000f8e0200 */
[----:B------:R-:W-:Y:S01]  /*07b0*/  SHF.R.S32.HI R0, RZ, 0x1f, R4 ;  /* 0x0000001fff007819 */ /* 0x000fe20000011404 */
[----:B------:R-:W-:-:S02]  /*07c0*/  IMAD R3, R4, UR42, RZ ;  /* 0x0000002a04037c24 */ /* 0x000fc4000f8e02ff */
[----:B------:R-:W-:Y:S02]  /*07d0*/  IMAD R6, R6, UR43, R7 ;  /* 0x0000002b06067c24 */ /* 0x000fe4000f8e0207 */
[----:B------:R-:W-:-:S03]  /*07e0*/  IMAD R3, R0, UR36, R3 ;  /* 0x0000002400037c24 */ /* 0x000fc6000f8e0203 */
[----:B------:R-:W-:-:S03]  /*07f0*/  SHF.R.S32.HI R7, RZ, 0x1f, R6 ;  /* 0x0000001fff077819 */ /* 0x000fc60000011406 */
[----:B------:R-:W-:-:S04]  /*0800*/  IMAD.WIDE.U32 R4, R4, UR36, R6 ;  /* 0x0000002404047c25 */ /* 0x000fc8000f8e0006 */
[----:B------:R-:W-:Y:S02]  /*0810*/  IMAD.IADD R3, R5, 0x1, R3 ;  /* 0x0000000105037824 */ /* 0x000fe400078e0203 */
[----:B------:R-:W-:-:S03]  /*0820*/  IMAD.SHL.U32 R0, R4, 0x8, RZ ;  /* 0x0000000804007824 */ /* 0x000fc600078e00ff */
[----:B------:R-:W-:Y:S02]  /*0830*/  SHF.L.U64.HI R3, R4, 0x3, R3 ;  /* 0x0000000304037819 */ /* 0x000fe40000010203 */
[C---:B------:R-:W-:Y:S02]  /*0840*/  IADD3 R14, P0, R0.reuse, UR46, RZ ;  /* 0x0000002e000e7c10 */ /* 0x040fe4000ff1e0ff */
[----:B------:R-:W-:Y:S02]  /*0850*/  IADD3 R6, P1, R0, UR48, RZ ;  /* 0x0000003000067c10 */ /* 0x000fe4000ff3e0ff */
[C---:B------:R-:W-:Y:S02]  /*0860*/  IADD3.X R15, R3.reuse, UR47, RZ, P0, !PT ;  /* 0x0000002f030f7c10 */ /* 0x040fe400087fe4ff */
[----:B------:R-:W-:-:S03]  /*0870*/  IADD3.X R7, R3, UR49, RZ, P1, !PT ;  /* 0x0000003103077c10 */ /* 0x000fc60008ffe4ff */
[----:B------:R-:W2:Y:S04]  /*0880*/  LDG.E.64 R10, desc[UR38][R14.64] ;  /* 0x000000260e0a7981 */ /* 0x000ea8000c1e1b00 */
[----:B------:R-:W2:Y:S01]  /*0890*/  LDG.E.64 R8, desc[UR38][R6.64] ;  /* 0x0000002606087981 */ /* 0x000ea2000c1e1b00 */
[----:B------:R-:W-:-:S04]  /*08a0*/  IADD3 R4, P0, R0, UR50, RZ ;  /* 0x0000003200047c10 */ /* 0x000fc8000ff1e0ff */
[----:B------:R-:W-:Y:S01]  /*08b0*/  IADD3.X R5, R3, UR51, RZ, P0, !PT ;  /* 0x0000003303057c10 */ /* 0x000fe200087fe4ff */
[----:B--2---:R-:W-:-:S07]  /*08c0*/  DMUL R8, R8, R10 ;  /* 0x0000000a08087228 */ /* 0x004fce0000000000 */
[----:B------:R0:W-:Y:S04]  /*08d0*/  STG.E.64 desc[UR38][R6.64], R8 ;  /* 0x0000000806007986 */ /* 0x0001e8000c101b26 */
[----:B------:R-:W2:Y:S01]  /*08e0*/  LDG.E.64 R12, desc[UR38][R4.64] ;  /* 0x00000026040c7981 */ /* 0x000ea2000c1e1b00 */
[----:B------:R-:W-:Y:S01]  /*08f0*/  IADD3 R18, P0, R0, UR52, RZ ;  /* 0x0000003400127c10 */ /* 0x000fe2000ff1e0ff */
[----:B--2---:R-:W-:-:S07]  /*0900*/  DMUL R12, R10, R12 ;  /* 0x0000000c0a0c7228 */ /* 0x004fce0000000000 */
[----:B------:R0:W-:Y:S04]  /*0910*/  STG.E.64 desc[UR38][R4.64], R12 ;  /* 0x0000000c04007986 */ /* 0x0001e8000c101b26 */
[----:B------:R-:W2:Y:S01]  /*0920*/  LDG.E.64 R10, desc[UR38][R6.64] ;  /* 0x00000026060a7981 */ /* 0x000ea2000c1e1b00 */
[----:B------:R-:W-:Y:S02]  /*0930*/  IADD3.X R19, R3, UR53, RZ, P0, !PT ;  /* 0x0000003503137c10 */ /* 0x000fe400087fe4ff */
[----:B------:R-:W-:-:S03]  /*0940*/  IADD3 R20, P0, R0, UR54, RZ ;  /* 0x0000003600147c10 */ /* 0x000fc6000ff1e0ff */
[----:B--2---:R0:W-:Y:S04]  /*0950*/  STG.E.64 desc[UR38][R18.64], R10 ;  /* 0x0000000a12007986 */ /* 0x0041e8000c101b26 */
[----:B------:R-:W2:Y:S01]  /*0960*/  LDG.E.64 R14, desc[UR38][R4.64] ;  /* 0x00000026040e7981 */ /* 0x000ea2000c1e1b00 */
[----:B------:R-:W-:-:S05]  /*0970*/  IADD3.X R21, R3, UR55, RZ, P0, !PT ;  /* 0x0000003703157c10 */ /* 0x000fca00087fe4ff */
[----:B--2---:R0:W-:Y:S02]  /*0980*/  STG.E.64 desc[UR38][R20.64], R14 ;  /* 0x0000000e14007986 */ /* 0x0041e4000c101b26 */
.L_x_246:
[----:B------:R-:W-:Y:S05]  /*0990*/  BSYNC B0 ;  /* 0x0000000000007941 */ /* 0x000fea0003800000 */
.L_x_245:
[----:B------:R-:W-:Y:S01]  /*09a0*/  ISETP.GT.U32.AND P0, PT, R16, R33, PT ;  /* 0x000000211000720c */ /* 0x000fe20003f04070 */
[----:B------:R-:W-:Y:S01]  /*09b0*/  VIADD R37, R37, UR40 ;  /* 0x0000002825257c36 */ /* 0x000fe20008000000 */
[----:B------:R-:W-:Y:S02]  /*09c0*/  IADD3 R33, P1, R33, UR40, RZ ;  /* 0x0000002821217c10 */ /* 0x000fe4000ff3e0ff */
[----:B------:R-:W-:Y:S02]  /*09d0*/  ISETP.GT.AND.EX P0, PT, R30, R35, PT, P0 ;  /* 0x000000231e00720c */ /* 0x000fe40003f04300 */
[----:B------:R-:W-:Y:S02]  /*09e0*/  IADD3 R2, P2, R2, UR40, RZ ;  /* 0x0000002802027c10 */ /* 0x000fe4000ff5e0ff */
[----:B------:R-:W-:Y:S02]  /*09f0*/  IADD3.X R35, R35, UR41, RZ, P1, !PT ;  /* 0x0000002923237c10 */ /* 0x000fe40008ffe4ff */
[----:B------:R-:W-:-:S07]  /*0a00*/  IADD3.X R23, R23, UR41, RZ, P2, !PT ;  /* 0x0000002917177c10 */ /* 0x000fce00097fe4ff */
[----:B------:R-:W-:Y:S05]  /*0a10*/  @P0 BRA `(.L_x_247) ;  /* 0xfffffff800340947 */ /* 0x000fea000383ffff */
[----:B------:R-:W-:Y:S05]  /*0a20*/  BSYNC B7 ;  /* 0x0000000000077941 */ /* 0x000fea0003800000 */
.L_x_238:
[----:B------:R-:W-:Y:S05]  /*0a30*/  EXIT ;  /* 0x000000000000794d */ /* 0x000fea0003800000 */
.L_x_248:
        /* <DEDUP_REMOVED lines=12> */
.L_x_267:


//--------------------- .text.nvkernel__ZN25_INTERNAL_4_ft_c_edb84aa77init_uiEiii_F1L235_2 --------------------------
	.section	.text.nvkernel__ZN25_INTERNAL_4_ft_c_edb84aa77init_uiEiii_F1L235_2,"ax",@progbits
	.align	128
        .global         nvkernel__ZN25_INTERNAL_4_ft_c_edb84aa77init_uiEiii_F1L235_2
        .type           nvkernel__ZN25_INTERNAL_4_ft_c_edb84aa77init_uiEiii_F1L235_2,@function
        .size           nvkernel__ZN25_INTERNAL_4_ft_c_edb84aa77init_uiEiii_F1L235_2,(.L_x_268 - nvkernel__ZN25_INTERNAL_4_ft_c_edb84aa77init_uiEiii_F1L235_2)
        .other          nvkernel__ZN25_INTERNAL_4_ft_c_edb84aa77init_uiEiii_F1L235_2,@"STO_CUDA_ENTRY STV_DEFAULT"
nvkernel__ZN25_INTERNAL_4_ft_c_edb84aa77init_uiEiii_F1L235_2:
.text.nvkernel__ZN25_INTERNAL_4_ft_c_edb84aa77init_uiEiii_F1L235_2:
        /* <DEDUP_REMOVED lines=13> */
[----:B------:R-:W1:Y:S01]  /*00d0*/  LDC.64 R32, c[0x0][0x220] ;  /* 0x00008800ff207b82 */ /* 0x000e620000000a00 */
[----:B------:R-:W-:Y:S01]  /*00e0*/  ULDC UR38, c[0x0][0xc] ;  /* 0x0000030000267ab9 */ /* 0x000fe20000000800 */
[----:B------:R-:W-:Y:S01]  /*00f0*/  IMAD.MOV.U32 R40, RZ, RZ, RZ ;  /* 0x000000ffff287224 */ /* 0x000fe200078e00ff */
[----:B------:R-:W2:Y:S01]  /*0100*/  S2R R45, SR_CTAID.X ;  /* 0x00000000002d7919 */ /* 0x000ea20000002500 */
[----:B------:R-:W-:Y:S01]  /*0110*/  UIMAD.WIDE UR38, UR38, 0x80, URZ ;  /* 0x00000080262678a5 */ /* 0x000fe2000f8e023f */
[----:B------:R-:W-:Y:S01]  /*0120*/  ULDC UR40, c[0x0][0x248] ;  /* 0x0000920000287ab9 */ /* 0x000fe20000000800 */
[----:B------:R-:W-:Y:S02]  /*0130*/  ULDC.64 UR36, c[0x0][0x208] ;  /* 0x0000820000247ab9 */ /* 0x000fe40000000a00 */
[----:B------:R-:W3:Y:S01]  /*0140*/  LDC.64 R30, c[0x0][0x228] ;  /* 0x00008a00ff1e7b82 */ /* 0x000ee20000000a00 */
[----:B------:R-:W-:Y:S01]  /*0150*/  UIADD3 UR40, UR40, 0x1, URZ ;  /* 0x0000000128287890 */ /* 0x000fe2000fffe03f */
[----:B------:R-:W-:Y:S01]  /*0160*/  MOV R5, UR39 ;  /* 0x0000002700057c02 */ /* 0x000fe20008000f00 */
[----:B------:R-:W-:Y:S01]  /*0170*/  IMAD.U32 R42, RZ, RZ, UR38 ;  /* 0x00000026ff2a7e24 */ /* 0x000fe2000f8e00ff */
[----:B------:R-:W-:Y:S01]  /*0180*/  MOV R43, UR39 ;  /* 0x00000027002b7c02 */ /* 0x000fe20008000f00 */
[----:B------:R-:W-:Y:S01]  /*0190*/  IMAD.U32 R4, RZ, RZ, UR38 ;  /* 0x00000026ff047e24 */ /* 0x000fe2000f8e00ff */
[----:B------:R-:W-:Y:S01]  /*01a0*/  ULDC UR42, c[0x0][0x210] ;  /* 0x00008400002a7ab9 */ /* 0x000fe20000000800 */
[----:B------:R-:W-:Y:S01]  /*01b0*/  IMAD.MOV.U32 R43, RZ, RZ, R5 ;  /* 0x000000ffff2b7224 */ /* 0x000fe200078e0005 */
[----:B------:R-:W4:Y:S01]  /*01c0*/  LDC.64 R22, c[0x0][0x230] ;  /* 0x00008c00ff167b82 */ /* 0x000f220000000a00 */
[----:B------:R-:W-:Y:S01]  /*01d0*/  ULDC UR43, c[0x0][0x214] ;  /* 0x00008500002b7ab9 */ /* 0x000fe20000000800 */
[----:B------:R-:W-:Y:S01]  /*01e0*/  ULDC UR41, c[0x0][0x24c] ;  /* 0x0000930000297ab9 */ /* 0x000fe20000000800 */
[----:B------:R-:W-:-:S05]  /*01f0*/  ULDC.64 UR44, c[0x0][0x210] ;  /* 0x00008400002c7ab9 */ /* 0x000fca0000000a00 */
[----:B------:R-:W5:Y:S01]  /*0200*/  LDC.64 R18, c[0x0][0x238] ;  /* 0x00008e00ff127b82 */ /* 0x000f620000000a00 */
[----:B0-----:R-:W-:-:S07]  /*0210*/  SHF.R.S32.HI R3, RZ, 0x1f, R2 ;  /* 0x0000001fff037819 */ /* 0x001fce0000011402 */
[----:B------:R-:W0:Y:S01]  /*0220*/  LDC.64 R16, c[0x0][0x240] ;  /* 0x00009000ff107b82 */ /* 0x000e220000000a00 */
[----:B--2---:R-:W-:-:S04]  /*0230*/  IMAD.WIDE R38, R45, 0x80, R2 ;  /* 0x000000802d267825 */ /* 0x004fc800078e0202 */
[----:B------:R-:W-:Y:S01]  /*0240*/  IMAD R45, R45, 0x80, R2 ;  /* 0x000000802d2d7824 */ /* 0x000fe200078e0202 */
[----:B------:R-:W-:Y:S02]  /*0250*/  MOV R41, R39 ;  /* 0x0000002700297202 */ /* 0x000fe40000000f00 */
[----:B------:R-:W-:Y:S02]  /*0260*/  SHF.R.S32.HI R39, RZ, 0x1f, R7 ;  /* 0x0000001fff277819 */ /* 0x000fe40000011407 */
[----:B-1----:R-:W-:-:S07]  /*0270*/  SHF.R.S32.HI R2, RZ, 0x1f, R6 ;  /* 0x0000001fff027819 */ /* 0x002fce0000011406 */
.L_x_257:
[----:B------:R-:W-:Y:S01]  /*0280*/  LOP3.LUT R0, R41, R2, RZ, 0xfc, !PT ;  /* 0x0000000229007212 */ /* 0x000fe200078efcff */
[----:B------:R-:W-:Y:S03]  /*0290*/  BSSY B6, `(.L_x_249) ;  /* 0x0000021000067945 */ /* 0x000fe60003800000 */
[----:B------:R-:W-:-:S13]  /*02a0*/  ISETP.NE.U32.AND P0, PT, R0, RZ, PT ;  /* 0x000000ff0000720c */ /* 0x000fda0003f05070 */
[----:B-1----:R-:W-:Y:S05]  /*02b0*/  @!P0 BRA `(.L_x_250) ;  /* 0x00000000002c8947 */ /* 0x002fea0003800000 */
[----:B------:R-:W-:Y:S01]  /*02c0*/  ULDC UR4, c[0x0][0x210] ;  /* 0x0000840000047ab9 */ /* 0x000fe20000000800 */
[----:B------:R-:W-:Y:S01]  /*02d0*/  IMAD.MOV.U32 R4, RZ, RZ, R38 ;  /* 0x000000ffff047224 */ /* 0x000fe200078e0026 */
[----:B------:R-:W-:Y:S01]  /*02e0*/  MOV R7, R2 ;  /* 0x0000000200077202 */ /* 0x000fe20000000f00 */
[----:B------:R-:W-:Y:S01]  /*02f0*/  IMAD.MOV.U32 R5, RZ, RZ, R41 ;  /* 0x000000ffff057224 */ /* 0x000fe200078e0029 */
[----:B------:R-:W-:Y:S01]  /*0300*/  MOV R20, 32@lo((nvkernel__ZN25_INTERNAL_4_ft_c_edb84aa77init_uiEiii_F1L235_2 + .L_x_8@srel)) ;  /* 0x0000000000147802 */ /* 0x000fe20000000f00 */
[----:B------:R-:W-:Y:S01]  /*0310*/  IMAD.U32 R6, RZ, RZ, UR4 ;  /* 0x00000004ff067e24 */ /* 0x000fe2000f8e00ff */
[----:B------:R-:W-:-:S07]  /*0320*/  MOV R21, 32@hi((nvkernel__ZN25_INTERNAL_4_ft_c_edb84aa77init_uiEiii_F1L235_2 + .L_x_8@srel)) ;  /* 0x0000000000157802 */ /* 0x000fce0000000f00 */
[----:B0--345:R-:W-:Y:S05]  /*0330*/  CALL.ABS.NOINC `(__cuda_sm20_div_s64) ;  /* 0x0000000000007943 */ /* 0x039fea0003c00000 */
.L_x_8:
[----:B------:R-:W-:Y:S02]  /*0340*/  MOV R36, R4 ;  /* 0x0000000400247202 */ /* 0x000fe40000000f00 */
[----:B------:R-:W-:Y:S01]  /*0350*/  MOV R37, R5 ;  /* 0x0000000500257202 */ /* 0x000fe20000000f00 */
[----:B------:R-:W-:Y:S06]  /*0360*/  BRA `(.L_x_251) ;  /* 0x00000000004c7947 */ /* 0x000fec0003800000 */
.L_x_250:
[----:B------:R-:W1:Y:S01]  /*0370*/  I2F.U32.RP R0, UR42 ;  /* 0x0000002a00007d06 */ /* 0x000e620008209000 */
[----:B------:R-:W-:Y:S02]  /*0380*/  ISETP.NE.U32.AND P2, PT, RZ, UR42, PT ;  /* 0x0000002aff007c0c */ /* 0x000fe4000bf45070 */
[----:B------:R-:W-:-:S05]  /*0390*/  MOV R37, RZ ;  /* 0x000000ff00257202 */ /* 0x000fca0000000f00 */
[----:B-1----:R-:W1:Y:S02]  /*03a0*/  MUFU.RCP R0, R0 ;  /* 0x0000000000007308 */ /* 0x002e640000001000 */
[----:B-1----:R-:W-:-:S06]  /*03b0*/  VIADD R4, R0, 0xffffffe ;  /* 0x0ffffffe00047836 */ /* 0x002fcc0000000000 */
[----:B------:R1:W2:Y:S02]  /*03c0*/  F2I.FTZ.U32.TRUNC.NTZ R5, R4 ;  /* 0x0000000400057305 */ /* 0x0002a4000021f000 */
[----:B-1----:R-:W-:Y:S01]  /*03d0*/  HFMA2.MMA R4, -RZ, RZ, 0, 0 ;  /* 0x00000000ff047435 */ /* 0x002fe200000001ff */
[----:B--2---:R-:W-:-:S04]  /*03e0*/  IMAD.MOV R3, RZ, RZ, -R5 ;  /* 0x000000ffff037224 */ /* 0x004fc800078e0a05 */
        /* <DEDUP_REMOVED lines=11> */
.L_x_251:
[----:B------:R-:W-:Y:S05]  /*04a0*/  BSYNC B6 ;  /* 0x0000000000067941 */ /* 0x000fea0003800000 */
.L_x_249:
        /* <DEDUP_REMOVED lines=12> */
.L_x_9:
[----:B------:R-:W-:Y:S05]  /*0570*/  BRA `(.L_x_254) ;  /* 0x0000000000487947 */ /* 0x000fea0003800000 */
.L_x_253:
[----:B------:R-:W1:Y:S01]  /*0580*/  I2F.U32.RP R0, UR43 ;  /* 0x0000002b00007d06 */ /* 0x000e620008209000 */
[----:B------:R-:W-:-:S07]  /*0590*/  ISETP.NE.U32.AND P2, PT, RZ, UR43, PT ;  /* 0x0000002bff007c0c */ /* 0x000fce000bf45070 */
[----:B-1----:R-:W1:Y:S02]  /*05a0*/  MUFU.RCP R0, R0 ;  /* 0x0000000000007308 */ /* 0x002e640000001000 */
[----:B-1----:R-:W-:-:S06]  /*05b0*/  IADD3 R4, R0, 0xffffffe, RZ ;  /* 0x0ffffffe00047810 */ /* 0x002fcc0007ffe0ff */
[----:B------:R1:W2:Y:S02]  /*05c0*/  F2I.FTZ.U32.TRUNC.NTZ R5, R4 ;  /* 0x0000000400057305 */ /* 0x0002a4000021f000 */
[----:B-1----:R-:W-:Y:S01]  /*05d0*/  IMAD.MOV.U32 R4, RZ, RZ, RZ ;  /* 0x000000ffff047224 */ /* 0x002fe200078e00ff */
[----:B--2---:R-:W-:-:S05]  /*05e0*/  IADD3 R3, RZ, -R5, RZ ;  /* 0x80000005ff037210 */ /* 0x004fca0007ffe0ff */
        /* <DEDUP_REMOVED lines=11> */
.L_x_254:
[----:B------:R-:W-:Y:S05]  /*06a0*/  BSYNC B6 ;  /* 0x0000000000067941 */ /* 0x000fea0003800000 */
.L_x_252:
[----:B------:R-:W-:Y:S01]  /*06b0*/  ISETP.GE.U32.AND P0, PT, R38, R34, PT ;  /* 0x000000222600720c */ /* 0x000fe20003f06070 */
[----:B------:R-:W-:Y:S03]  /*06c0*/  BSSY B0, `(.L_x_255) ;  /* 0x0000014000007945 */ /* 0x000fe60003800000 */
[----:B------:R-:W-:-:S13]  /*06d0*/  ISETP.GE.AND.EX P0, PT, R41, R44, PT, P0 ;  /* 0x0000002c2900720c */ /* 0x000fda0003f06300 */
[----:B------:R-:W-:Y:S05]  /*06e0*/  @P0 BRA `(.L_x_256) ;  /* 0x0000000000440947 */ /* 0x000fea0003800000 */
[----:B------:R-:W-:Y:S02]  /*06f0*/  IADD3 R37, -R4, RZ, RZ ;  /* 0x000000ff04257210 */ /* 0x000fe40007ffe1ff */
[----:B------:R-:W-:Y:S02]  /*0700*/  IADD3 R5, -R36, RZ, RZ ;  /* 0x000000ff24057210 */ /* 0x000fe40007ffe1ff */
[----:B------:R-:W-:Y:S01]  /*0710*/  IADD3 R0, R45, R40, RZ ;  /* 0x000000282d007210 */ /* 0x000fe20007ffe0ff */
[----:B------:R-:W-:-:S04]  /*0720*/  IMAD R37, R37, UR45, R36 ;  /* 0x0000002d25257c24 */ /* 0x000fc8000f8e0224 */
[----:B------:R-:W-:Y:S02]  /*0730*/  IMAD R5, R5, UR44, R0 ;  /* 0x0000002c05057c24 */ /* 0x000fe4000f8e0200 */
[----:B------:R-:W-:-:S04]  /*0740*/  IMAD R4, R4, UR41, R37 ;  /* 0x0000002904047c24 */ /* 0x000fc8000f8e0225 */
[----:B------:R-:W-:-:S04]  /*0750*/  IMAD R5, R4, UR40, R5 ;  /* 0x0000002804057c24 */ /* 0x000fc8000f8e0205 */
[----:B------:R-:W-:-:S04]  /*0760*/  IMAD.WIDE R6, R5, 0x8, R32 ;  /* 0x0000000805067825 */ /* 0x000fc800078e0220 */
[C---:B---3--:R-:W-:Y:S01]  /*0770*/  IMAD.WIDE R8, R5.reuse, 0x8, R30 ;  /* 0x0000000805087825 */ /* 0x048fe200078e021e */
[----:B------:R1:W-:Y:S03]  /*0780*/  STG.E.64 desc[UR36][R6.64], RZ ;  /* 0x000000ff06007986 */ /* 0x0003e6000c101b24 */
[C---:B----4-:R-:W-:Y:S01]  /*0790*/  IMAD.WIDE R10, R5.reuse, 0x8, R22 ;  /* 0x00000008050a7825 */ /* 0x050fe200078e0216 */
[----:B------:R1:W-:Y:S03]  /*07a0*/  STG.E.64 desc[UR36][R8.64], RZ ;  /* 0x000000ff08007986 */ /* 0x0003e6000c101b24 */
[C---:B-----5:R-:W-:Y:S01]  /*07b0*/  IMAD.WIDE R12, R5.reuse, 0x8, R18 ;  /* 0x00000008050c7825 */ /* 0x060fe200078e0212 */
[----:B------:R1:W-:Y:S03]  /*07c0*/  STG.E.64 desc[UR36][R10.64], RZ ;  /* 0x000000ff0a007986 */ /* 0x0003e6000c101b24 */
[----:B0-----:R-:W-:Y:S01]  /*07d0*/  IMAD.WIDE R4, R5, 0x8, R16 ;  /* 0x0000000805047825 */ /* 0x001fe200078e0210 */
[----:B------:R1:W-:Y:S04]  /*07e0*/  STG.E.64 desc[UR36][R12.64], RZ ;  /* 0x000000ff0c007986 */ /* 0x0003e8000c101b24 */
[----:B------:R1:W-:Y:S02]  /*07f0*/  STG.E.64 desc[UR36][R4.64], RZ ;  /* 0x000000ff04007986 */ /* 0x0003e4000c101b24 */
.L_x_256:
[----:B------:R-:W-:Y:S05]  /*0800*/  BSYNC B0 ;  /* 0x0000000000007941 */ /* 0x000fea0003800000 */
.L_x_255:
        /* <DEDUP_REMOVED lines=8> */
[----:B------:R-:W-:Y:S05]  /*0890*/  EXIT ;  /* 0x000000000000794d */ /* 0x000fea0003800000 */
.L_x_258:
        /* <DEDUP_REMOVED lines=14> */
.L_x_268:


//--------------------- .nv.global.init           --------------------------
	.section	.nv.global.init,"aw",@"SHT_CUDA_GLOBAL_INIT"
	.align	8
.nv.global.init:
	.type		_ZZ27__kmpc_threadprivate_cachedE21TP_CACHE_INITIALIZING,@"STT_CUDA_OBJECT"
	.size		_ZZ27__kmpc_threadprivate_cachedE21TP_CACHE_INITIALIZING,(_ZZN4cuda3std3__48__detail21__stronger_order_cudaEiiE7__xform - _ZZ27__kmpc_threadprivate_cachedE21TP_CACHE_INITIALIZING)
	.other		_ZZ27__kmpc_threadprivate_cachedE21TP_CACHE_INITIALIZING,@"STO_CUDA_GLOBAL STV_DEFAULT"
_ZZ27__kmpc_threadprivate_cachedE21TP_CACHE_INITIALIZING:
        /*0000*/ 	.byte	0xff, 0xff, 0xff, 0xff, 0xff, 0xff, 0xff, 0xff
	.weak		_ZZN4cuda3std3__48__detail21__stronger_order_cudaEiiE7__xform
	.type		_ZZN4cuda3std3__48__detail21__stronger_order_cudaEiiE7__xform,@"STT_CUDA_OBJECT"
	.size		_ZZN4cuda3std3__48__detail21__stronger_order_cudaEiiE7__xform,(.L_0 - _ZZN4cuda3std3__48__detail21__stronger_order_cudaEiiE7__xform)
	.other		_ZZN4cuda3std3__48__detail21__stronger_order_cudaEiiE7__xform,@"STO_CUDA_GLOBAL STV_DEFAULT"
_ZZN4cuda3std3__48__detail21__stronger_order_cudaEiiE7__xform:
        /*0008*/ 	.byte	0x03, 0x00, 0x00, 0x00, 0x04, 0x00, 0x00, 0x00, 0x04, 0x00, 0x00, 0x00, 0x03, 0x00, 0x00, 0x00
.L_0:


//--------------------- .nv.constant0.nvkernel__ZN25_INTERNAL_4_ft_c_edb84aa78checksumEiiii_F1L1155_18 --------------------------
	.section	.nv.constant0.nvkernel__ZN25_INTERNAL_4_ft_c_edb84aa78checksumEiiii_F1L1155_18,"a",@"SHT_CUDA_CONSTANT_B0"
	.sectionflags	@""
	.align	4
.nv.constant0.nvkernel__ZN25_INTERNAL_4_ft_c_edb84aa78checksumEiiii_F1L1155_18:
	.zero		576


//--------------------- .nv.constant0.nvkernel__ZN25_INTERNAL_4_ft_c_edb84aa710cffts3_negEiiii_F1L1039_16 --------------------------
	.section	.nv.constant0.nvkernel__ZN25_INTERNAL_4_ft_c_edb84aa710cffts3_negEiiii_F1L1039_16,"a",@"SHT_CUDA_CONSTANT_B0"
	.sectionflags	@""
	.align	4
.nv.constant0.nvkernel__ZN25_INTERNAL_4_ft_c_edb84aa710cffts3_negEiiii_F1L1039_16:
	.zero		632


//--------------------- .nv.constant0.nvkernel__ZN25_INTERNAL_4_ft_c_edb84aa710cffts3_posEiiii_F1L929_14 --------------------------
	.section	.nv.constant0.nvkernel__ZN25_INTERNAL_4_ft_c_edb84aa710cffts3_posEiiii_F1L929_14,"a",@"SHT_CUDA_CONSTANT_B0"
	.sectionflags	@""
	.align	4
.nv.constant0.nvkernel__ZN25_INTERNAL_4_ft_c_edb84aa710cffts3_posEiiii_F1L929_14:
	.zero		648


//--------------------- .nv.constant0.nvkernel__ZN25_INTERNAL_4_ft_c_edb84aa710cffts2_negEiiii_F1L819_12 --------------------------
	.section	.nv.constant0.nvkernel__ZN25_INTERNAL_4_ft_c_edb84aa710cffts2_negEiiii_F1L819_12,"a",@"SHT_CUDA_CONSTANT_B0"
	.sectionflags	@""
	.align	4
.nv.constant0.nvkernel__ZN25_INTERNAL_4_ft_c_edb84aa710cffts2_negEiiii_F1L819_12:
	.zero		628


//--------------------- .nv.constant0.nvkernel__ZN25_INTERNAL_4_ft_c_edb84aa710cffts2_posEiiii_F1L710_10 --------------------------
	.section	.nv.constant0.nvkernel__ZN25_INTERNAL_4_ft_c_edb84aa710cffts2_posEiiii_F1L710_10,"a",@"SHT_CUDA_CONSTANT_B0"
	.sectionflags	@""
	.align	4
.nv.constant0.nvkernel__ZN25_INTERNAL_4_ft_c_edb84aa710cffts2_posEiiii_F1L710_10:
	.zero		628


//--------------------- .nv.constant0.nvkernel__ZN25_INTERNAL_4_ft_c_edb84aa710cffts1_negEiiii_F1L601_8 --------------------------
	.section	.nv.constant0.nvkernel__ZN25_INTERNAL_4_ft_c_edb84aa710cffts1_negEiiii_F1L601_8,"a",@"SHT_CUDA_CONSTANT_B0"
	.sectionflags	@""
	.align	4
.nv.constant0.nvkernel__ZN25_INTERNAL_4_ft_c_edb84aa710cffts1_negEiiii_F1L601_8:
	.zero		628


//--------------------- .nv.constant0.nvkernel__ZN25_INTERNAL_4_ft_c_edb84aa710cffts1_posEiiii_F1L493_6 --------------------------
	.section	.nv.constant0.nvkernel__ZN25_INTERNAL_4_ft_c_edb84aa710cffts1_posEiiii_F1L493_6,"a",@"SHT_CUDA_CONSTANT_B0"
	.sectionflags	@""
	.align	4
.nv.constant0.nvkernel__ZN25_INTERNAL_4_ft_c_edb84aa710cffts1_posEiiii_F1L493_6:
	.zero		628


//--------------------- .nv.constant0.nvkernel__ZN25_INTERNAL_4_ft_c_edb84aa76evolveEiii_F1L257_4 --------------------------
	.section	.nv.constant0.nvkernel__ZN25_INTERNAL_4_ft_c_edb84aa76evolveEiii_F1L257_4,"a",@"SHT_CUDA_CONSTANT_B0"
	.sectionflags	@""
	.align	4
.nv.constant0.nvkernel__ZN25_INTERNAL_4_ft_c_edb84aa76evolveEiii_F1L257_4:
	.zero		592


//--------------------- .nv.constant0.nvkernel__ZN25_INTERNAL_4_ft_c_edb84aa77init_uiEiii_F1L235_2 --------------------------
	.section	.nv.constant0.nvkernel__ZN25_INTERNAL_4_ft_c_edb84aa77init_uiEiii_F1L235_2,"a",@"SHT_CUDA_CONSTANT_B0"
	.sectionflags	@""
	.align	4
.nv.constant0.nvkernel__ZN25_INTERNAL_4_ft_c_edb84aa77init_uiEiii_F1L235_2:
	.zero		592


//--------------------- SYMBOLS --------------------------

	.type		__UDT_OFFSET,@object
	.size		__UDT_OFFSET,0x8
	.type		__UFT_OFFSET,@object
	.size		__UFT_OFFSET,0x8
	.type		__UFT_CANONICAL,@object
	.size		__UFT_CANONICAL,0x8
	.type		__UDT_CANONICAL,@object
	.size		__UDT_CANONICAL,0x8
	.type		__UFT,@object
	.size		__UFT,0x8
	.type		__UDT,@object
	.size		__UDT,0x8
	.type		__UFT_END,@object
	.size		__UFT_END,0x8
	.type		__UDT_END,@object
	.size		__UDT_END,0x8
	.type		.nv.reservedSmem.offset0,@object
	.size		.nv.reservedSmem.offset0,0x4
	.type		S32_9,@"STT_CUDA_OBJECT"
	.other		S32_9,@"STO_CUDA_SHARED STV_DEFAULT"
